// auto-generated by cutlass_sweep.gemm — config: {"arch": "sm_90", "cluster_m": 1, "cluster_n": 1, "dtype": "e5m2", "stages": 3, "tile_k": 128, "tile_m": 256, "tile_n": 64}
#include "cutlass/cutlass.h"
#include "cutlass/gemm/collective/collective_builder.hpp"
#include "cutlass/gemm/device/gemm_universal_adapter.h"
#include "cutlass/gemm/kernel/gemm_universal.hpp"
#include "cutlass/epilogue/collective/collective_builder.hpp"

using ElemA = cutlass::float_e5m2_t;
using ElemB = cutlass::float_e5m2_t;
using ElemCD = cutlass::float_e5m2_t;
using Acc  = float;
using TileShape    = cute::Shape<cute::_256, cute::_64, cute::_128>;
using ClusterShape = cute::Shape<cute::_1, cute::_1, cute::_1>;

using CollectiveEpilogue = typename cutlass::epilogue::collective::CollectiveBuilder<
    cutlass::arch::Sm90, cutlass::arch::OpClassTensorOp,
    TileShape, ClusterShape,
    cutlass::epilogue::collective::EpilogueTileAuto,
    Acc, Acc,
    ElemCD, cutlass::layout::RowMajor, 128 / cutlass::sizeof_bits<ElemCD>::value,
    ElemCD, cutlass::layout::RowMajor, 128 / cutlass::sizeof_bits<ElemCD>::value,
    cutlass::epilogue::collective::EpilogueScheduleAuto
  >::CollectiveOp;

using CollectiveMainloop = typename cutlass::gemm::collective::CollectiveBuilder<
    cutlass::arch::Sm90, cutlass::arch::OpClassTensorOp,
    ElemA, cutlass::layout::RowMajor, 128 / cutlass::sizeof_bits<ElemA>::value,
    ElemB, cutlass::layout::ColumnMajor, 128 / cutlass::sizeof_bits<ElemB>::value,
    Acc,
    TileShape, ClusterShape,
    cutlass::gemm::collective::StageCount<3>,
    cutlass::gemm::collective::KernelScheduleAuto
  >::CollectiveOp;

using GemmKernel = cutlass::gemm::kernel::GemmUniversal<
    cute::Shape<int,int,int,int>,
    CollectiveMainloop,
    CollectiveEpilogue
>;
using Gemm = cutlass::gemm::device::GemmUniversalAdapter<GemmKernel>;

// Force the device kernel symbol into the cubin without needing a host main.
auto* _anchor = &cutlass::device_kernel<GemmKernel>;


// ===== COMPILED SASS (sm_90a) =====

	.target	sm_90a

	.elftype	@"ET_EXEC"


//--------------------- .note.nv.tkinfo           --------------------------
	.section	.note.nv.tkinfo,"",@"SHT_NOTE"
	.sectionflags	@"SHF_NOTE_NV_TKINFO"
	.tkinfo
        /*0018*/ 	.word	0x00000002
        /*0030*/ 	.string	""
        /*0030*/ 	.string	"ptxas"
        /*0030*/ 	.string	"Cuda compilation tools, release 13.0, V13.0.88"
        /*0030*/ 	.string	"Build cuda_13.0.r13.0/compiler.36424714_0"
        /*0030*/ 	.string	"-arch sm_90a -m 64 "



//--------------------- .note.nv.cuinfo           --------------------------
	.section	.note.nv.cuinfo,"",@"SHT_NOTE"
	.sectionflags	@"SHF_NOTE_NV_CUINFO"
        /*0018*/ 	.short	0x0002
        /*001a*/ 	.short	0x005a
        /*001c*/ 	.short	0x0082
	.zero		2


//--------------------- .nv.info                  --------------------------
	.section	.nv.info,"",@"SHT_CUDA_INFO"
	.align	4


	//----- nvinfo : EIATTR_REGCOUNT
	.align		4
        /*0000*/ 	.byte	0x04, 0x2f
        /*0002*/ 	.short	(.L_12 - .L_11)
	.align		4
.L_11:
        /*0004*/ 	.word	index@(_ZN7cutlass13device_kernelINS_4gemm6kernel13GemmUniversalIN4cute5tupleIJiiiiEEENS1_10collective13CollectiveMmaINS1_37MainloopSm90TmaGmmaWarpSpecializedFP8ILi3ENS5_IJNS4_1CILi1EEESB_SB_EEENS1_35KernelTmaWarpSpecializedCooperativeEEENS5_IJNSA_ILi256EEENSA_ILi64EEENSA_ILi128EEEEEENS_12float_e5m2_tENS5_IJlSB_lEEESJ_SK_NS4_8TiledMMAINS4_8MMA_AtomIJNS4_4SM904GMMA30MMA_64x64x32_F32E5M2E5M2_SS_TNILNSO_7ScaleInE1ELSQ_1EEEEEENS4_6LayoutINS5_IJNSA_ILi2EEESB_SB_EEENS5_IJSB_NSA_ILi0EEESW_EEEEENS5_IJNS4_10UnderscoreESZ_SZ_EEEEENS4_13SM90_TMA_LOADENS4_14ComposedLayoutINS4_7SwizzleILi3ELi4ELi3EEENS4_18smem_ptr_flag_bitsILi8EEENST_INS5_IJNSA_ILi8EEESH_EEENS5_IJSH_SB_EEEEEEEvNS4_8identityES12_S1C_vS1D_EENS_8epilogue10collective6detail29Sm90TmaWarpSpecializedAdapterINS1G_15DefaultEpilogueISJ_SK_SK_NS1F_6thread17LinearCombinationISJ_Li1EffLNS1K_9ScaleType4KindE0ELNS_15FloatRoundStyleE2ESJ_EENS1_15EpilogueDefaultEEEEEvvEEEEvNT_6ParamsE)
        /*0008*/ 	.word	0x000000a8


	//----- nvinfo : EIATTR_FRAME_SIZE
	.align		4
.L_12:
        /*000c*/ 	.byte	0x04, 0x11
        /*000e*/ 	.short	(.L_14 - .L_13)
	.align		4
.L_13:
        /*0010*/ 	.word	index@(_ZN7cutlass13device_kernelINS_4gemm6kernel13GemmUniversalIN4cute5tupleIJiiiiEEENS1_10collective13CollectiveMmaINS1_37MainloopSm90TmaGmmaWarpSpecializedFP8ILi3ENS5_IJNS4_1CILi1EEESB_SB_EEENS1_35KernelTmaWarpSpecializedCooperativeEEENS5_IJNSA_ILi256EEENSA_ILi64EEENSA_ILi128EEEEEENS_12float_e5m2_tENS5_IJlSB_lEEESJ_SK_NS4_8TiledMMAINS4_8MMA_AtomIJNS4_4SM904GMMA30MMA_64x64x32_F32E5M2E5M2_SS_TNILNSO_7ScaleInE1ELSQ_1EEEEEENS4_6LayoutINS5_IJNSA_ILi2EEESB_SB_EEENS5_IJSB_NSA_ILi0EEESW_EEEEENS5_IJNS4_10UnderscoreESZ_SZ_EEEEENS4_13SM90_TMA_LOADENS4_14ComposedLayoutINS4_7SwizzleILi3ELi4ELi3EEENS4_18smem_ptr_flag_bitsILi8EEENST_INS5_IJNSA_ILi8EEESH_EEENS5_IJSH_SB_EEEEEEEvNS4_8identityES12_S1C_vS1D_EENS_8epilogue10collective6detail29Sm90TmaWarpSpecializedAdapterINS1G_15DefaultEpilogueISJ_SK_SK_NS1F_6thread17LinearCombinationISJ_Li1EffLNS1K_9ScaleType4KindE0ELNS_15FloatRoundStyleE2ESJ_EENS1_15EpilogueDefaultEEEEEvvEEEEvNT_6ParamsE)
        /*0014*/ 	.word	0x00000000


	//----- nvinfo : EIATTR_MIN_STACK_SIZE
	.align		4
.L_14:
        /*0018*/ 	.byte	0x04, 0x12
        /*001a*/ 	.short	(.L_16 - .L_15)
	.align		4
.L_15:
        /*001c*/ 	.word	index@(_ZN7cutlass13device_kernelINS_4gemm6kernel13GemmUniversalIN4cute5tupleIJiiiiEEENS1_10collective13CollectiveMmaINS1_37MainloopSm90TmaGmmaWarpSpecializedFP8ILi3ENS5_IJNS4_1CILi1EEESB_SB_EEENS1_35KernelTmaWarpSpecializedCooperativeEEENS5_IJNSA_ILi256EEENSA_ILi64EEENSA_ILi128EEEEEENS_12float_e5m2_tENS5_IJlSB_lEEESJ_SK_NS4_8TiledMMAINS4_8MMA_AtomIJNS4_4SM904GMMA30MMA_64x64x32_F32E5M2E5M2_SS_TNILNSO_7ScaleInE1ELSQ_1EEEEEENS4_6LayoutINS5_IJNSA_ILi2EEESB_SB_EEENS5_IJSB_NSA_ILi0EEESW_EEEEENS5_IJNS4_10UnderscoreESZ_SZ_EEEEENS4_13SM90_TMA_LOADENS4_14ComposedLayoutINS4_7SwizzleILi3ELi4ELi3EEENS4_18smem_ptr_flag_bitsILi8EEENST_INS5_IJNSA_ILi8EEESH_EEENS5_IJSH_SB_EEEEEEEvNS4_8identityES12_S1C_vS1D_EENS_8epilogue10collective6detail29Sm90TmaWarpSpecializedAdapterINS1G_15DefaultEpilogueISJ_SK_SK_NS1F_6thread17LinearCombinationISJ_Li1EffLNS1K_9ScaleType4KindE0ELNS_15FloatRoundStyleE2ESJ_EENS1_15EpilogueDefaultEEEEEvvEEEEvNT_6ParamsE)
        /*0020*/ 	.word	0x00000000
.L_16:


//--------------------- .nv.compat                --------------------------
	.section	.nv.compat,"",@"SHT_CUDA_COMPAT_INFO"
	.align	4
        /*0000*/ 	.byte	0x02, 0x09, 0x01, 0x00, 0x02, 0x02, 0x04, 0x00, 0x02, 0x05, 0x05, 0x00, 0x03, 0x07, 0x01, 0x01
        /*0010*/ 	.byte	0x02, 0x03, 0x01, 0x00, 0x02, 0x06, 0x01, 0x00, 0x04, 0x0b, 0x08, 0x00, 0x00, 0x00, 0x00, 0x00
        /*0020*/ 	.byte	0x00, 0x00, 0x00, 0x00


//--------------------- .nv.info._ZN7cutlass13device_kernelINS_4gemm6kernel13GemmUniversalIN4cute5tupleIJiiiiEEENS1_10collective13CollectiveMmaINS1_37MainloopSm90TmaGmmaWarpSpecializedFP8ILi3ENS5_IJNS4_1CILi1EEESB_SB_EEENS1_35KernelTmaWarpSpecializedCooperativeEEENS5_IJNSA_ILi256EEENSA_ILi64EEENSA_ILi128EEEEEENS_12float_e5m2_tENS5_IJlSB_lEEESJ_SK_NS4_8TiledMMAINS4_8MMA_AtomIJNS4_4SM904GMMA30MMA_64x64x32_F32E5M2E5M2_SS_TNILNSO_7ScaleInE1ELSQ_1EEEEEENS4_6LayoutINS5_IJNSA_ILi2EEESB_SB_EEENS5_IJSB_NSA_ILi0EEESW_EEEEENS5_IJNS4_10UnderscoreESZ_SZ_EEEEENS4_13SM90_TMA_LOADENS4_14ComposedLayoutINS4_7SwizzleILi3ELi4ELi3EEENS4_18smem_ptr_flag_bitsILi8EEENST_INS5_IJNSA_ILi8EEESH_EEENS5_IJSH_SB_EEEEEEEvNS4_8identityES12_S1C_vS1D_EENS_8epilogue10collective6detail29Sm90TmaWarpSpecializedAdapterINS1G_15DefaultEpilogueISJ_SK_SK_NS1F_6thread17LinearCombinationISJ_Li1EffLNS1K_9ScaleType4KindE0ELNS_15FloatRoundStyleE2ESJ_EENS1_15EpilogueDefaultEEEEEvvEEEEvNT_6ParamsE --------------------------
	.section	.nv.info._ZN7cutlass13device_kernelINS_4gemm6kernel13GemmUniversalIN4cute5tupleIJiiiiEEENS1_10collective13CollectiveMmaINS1_37MainloopSm90TmaGmmaWarpSpecializedFP8ILi3ENS5_IJNS4_1CILi1EEESB_SB_EEENS1_35KernelTmaWarpSpecializedCooperativeEEENS5_IJNSA_ILi256EEENSA_ILi64EEENSA_ILi128EEEEEENS_12float_e5m2_tENS5_IJlSB_lEEESJ_SK_NS4_8TiledMMAINS4_8MMA_AtomIJNS4_4SM904GMMA30MMA_64x64x32_F32E5M2E5M2_SS_TNILNSO_7ScaleInE1ELSQ_1EEEEEENS4_6LayoutINS5_IJNSA_ILi2EEESB_SB_EEENS5_IJSB_NSA_ILi0EEESW_EEEEENS5_IJNS4_10UnderscoreESZ_SZ_EEEEENS4_13SM90_TMA_LOADENS4_14ComposedLayoutINS4_7SwizzleILi3ELi4ELi3EEENS4_18smem_ptr_flag_bitsILi8EEENST_INS5_IJNSA_ILi8EEESH_EEENS5_IJSH_SB_EEEEEEEvNS4_8identityES12_S1C_vS1D_EENS_8epilogue10collective6detail29Sm90TmaWarpSpecializedAdapterINS1G_15DefaultEpilogueISJ_SK_SK_NS1F_6thread17LinearCombinationISJ_Li1EffLNS1K_9ScaleType4KindE0ELNS_15FloatRoundStyleE2ESJ_EENS1_15EpilogueDefaultEEEEEvvEEEEvNT_6ParamsE,"",@"SHT_CUDA_INFO"
	.sectionflags	@""
	.align	4


	//----- nvinfo : EIATTR_CUDA_API_VERSION
	.align		4
        /*0000*/ 	.byte	0x04, 0x37
        /*0002*/ 	.short	(.L_18 - .L_17)
.L_17:
        /*0004*/ 	.word	0x00000082


	//----- nvinfo : EIATTR_KPARAM_INFO
	.align		4
.L_18:
        /*0008*/ 	.byte	0x04, 0x17
        /*000a*/ 	.short	(.L_20 - .L_19)
.L_19:
        /*000c*/ 	.word	0x00000000
        /*0010*/ 	.short	0x0000
        /*0012*/ 	.short	0x0070
        /*0014*/ 	.byte	0x00, 0xf0, 0x01, 0x10


	//----- nvinfo : EIATTR_SPARSE_MMA_MASK
	.align		4
.L_20:
        /*0018*/ 	.byte	0x03, 0x50
        /*001a*/ 	.short	0x0000


	//----- nvinfo : EIATTR_MAXREG_COUNT
	.align		4
        /*001c*/ 	.byte	0x03, 0x1b
        /*001e*/ 	.short	0x00a8


	//----- nvinfo : EIATTR_NUM_BARRIERS
	.align		4
        /*0020*/ 	.byte	0x02, 0x4c
        /*0022*/ 	.byte	0x01
	.zero		1


	//----- nvinfo : EIATTR_MERCURY_ISA_VERSION
	.align		4
        /*0024*/ 	.byte	0x03, 0x5f
        /*0026*/ 	.short	0x0101


	//----- nvinfo : EIATTR_INT_WARP_WIDE_INSTR_OFFSETS
	.align		4
        /*0028*/ 	.byte	0x04, 0x31
        /*002a*/ 	.short	(.L_22 - .L_21)


	//   ....[0]....
.L_21:
        /*002c*/ 	.word	0x000003b0


	//   ....[1]....
        /*0030*/ 	.word	0x000003c0


	//   ....[2]....
        /*0034*/ 	.word	0x000004b0


	//----- nvinfo : EIATTR_COOP_GROUP_MASK_REGIDS
	.align		4
.L_22:
        /*0038*/ 	.byte	0x04, 0x29
        /*003a*/ 	.short	(.L_24 - .L_23)


	//   ....[0]....
.L_23:
        /*003c*/ 	.word	0xffffffff


	//   ....[1]....
        /*0040*/ 	.word	0xffffffff


	//   ....[2]....
        /*0044*/ 	.word	0xffffffff


	//   ....[3]....
        /*0048*/ 	.word	0xffffffff


	//   ....[4]....
        /*004c*/ 	.word	0xffffffff


	//----- nvinfo : EIATTR_COOP_GROUP_INSTR_OFFSETS
	.align		4
.L_24:
        /*0050*/ 	.byte	0x04, 0x28
        /*0052*/ 	.short	(.L_26 - .L_25)


	//   ....[0]....
.L_25:
        /*0054*/ 	.word	0x00000060


	//   ....[1]....
        /*0058*/ 	.word	0x00000070


	//   ....[2]....
        /*005c*/ 	.word	0x00000130


	//   ....[3]....
        /*0060*/ 	.word	0x000002a0


	//   ....[4]....
        /*0064*/ 	.word	0x00000fa0


	//----- nvinfo : EIATTR_REG_RECONFIG
	.align		4
.L_26:
        /*0068*/ 	.byte	0x01, 0x54
	.zero		2


	//----- nvinfo : EIATTR_MBARRIER_INSTR_OFFSETS
	.align		4
        /*006c*/ 	.byte	0x04, 0x39
        /*006e*/ 	.short	(.L_28 - .L_27)


	//   ....[0]....
.L_27:
        /*0070*/ 	.word	0x00000230
        /*0074*/ 	.word	0x000000ff
        /*0078*/ 	.word	0x00000000
        /*007c*/ 	.short	0x0100
        /*007e*/ 	.byte	0x08
	.zero		1


	//   ....[1]....
        /*0080*/ 	.word	0x00000240
        /*0084*/ 	.word	0x000000ff
        /*0088*/ 	.word	0x00000018
        /*008c*/ 	.short	0x0100
        /*008e*/ 	.byte	0x08
	.zero		1


	//   ....[2]....
        /*0090*/ 	.word	0x00000250
        /*0094*/ 	.word	0x000000ff
        /*0098*/ 	.word	0x00000008
        /*009c*/ 	.short	0x0100
        /*009e*/ 	.byte	0x08
	.zero		1


	//   ....[3]....
        /*00a0*/ 	.word	0x00000260
        /*00a4*/ 	.word	0x000000ff
        /*00a8*/ 	.word	0x00000020
        /*00ac*/ 	.short	0x0100
        /*00ae*/ 	.byte	0x08
	.zero		1


	//   ....[4]....
        /*00b0*/ 	.word	0x00000270
        /*00b4*/ 	.word	0x000000ff
        /*00b8*/ 	.word	0x00000010
        /*00bc*/ 	.short	0x0100
        /*00be*/ 	.byte	0x08
	.zero		1


	//   ....[5]....
        /*00c0*/ 	.word	0x00000280
        /*00c4*/ 	.word	0x000000ff
        /*00c8*/ 	.word	0x00000028
        /*00cc*/ 	.short	0x0100
        /*00ce*/ 	.byte	0x08
	.zero		1


	//   ....[6]....
        /*00d0*/ 	.word	0x00000500
        /*00d4*/ 	.word	0x000000ff
        /*00d8*/ 	.word	0x00000040
        /*00dc*/ 	.short	0x0100
        /*00de*/ 	.byte	0x06
	.zero		1


	//   ....[7]....
        /*00e0*/ 	.word	0x00000560
        /*00e4*/ 	.word	0x000000ff
        /*00e8*/ 	.word	0x00000048
        /*00ec*/ 	.short	0x0100
        /*00ee*/ 	.byte	0x06
	.zero		1


	//   ....[8]....
        /*00f0*/ 	.word	0x000014d0
        /*00f4*/ 	.word	0x000000ff
        /*00f8*/ 	.word	0x00000000
        /*00fc*/ 	.short	0x010a
        /*00fe*/ 	.byte	0x06
	.zero		1


	//   ....[9]....
        /*0100*/ 	.word	0x00001510
        /*0104*/ 	.word	0x000000ff
        /*0108*/ 	.word	0x00000000
        /*010c*/ 	.short	0x010a
        /*010e*/ 	.byte	0x06
	.zero		1


	//   ....[10]....
        /*0110*/ 	.word	0x00002000
        /*0114*/ 	.word	0x000000ff
        /*0118*/ 	.word	0x00000000
        /*011c*/ 	.short	0x010a
        /*011e*/ 	.byte	0x0e
	.zero		1


	//   ....[11]....
        /*0120*/ 	.word	0x00002040
        /*0124*/ 	.word	0x000000ff
        /*0128*/ 	.word	0x00000000
        /*012c*/ 	.short	0x010a
        /*012e*/ 	.byte	0x0e
	.zero		1


	//   ....[12]....
        /*0130*/ 	.word	0x00002830
        /*0134*/ 	.word	0x000000ff
        /*0138*/ 	.word	0x00000000
        /*013c*/ 	.short	0x0101
        /*013e*/ 	.byte	0x08
	.zero		1


	//   ....[13]....
        /*0140*/ 	.word	0x00002e80
        /*0144*/ 	.word	0x000000ff
        /*0148*/ 	.word	0x00000000
        /*014c*/ 	.short	0x0101
        /*014e*/ 	.byte	0x08
	.zero		1


	//   ....[14]....
        /*0150*/ 	.word	0x00008990
        /*0154*/ 	.word	0x00000013
        /*0158*/ 	.word	0x00000018
        /*015c*/ 	.short	0x010a
        /*015e*/ 	.byte	0x3f
	.zero		1


	//   ....[15]....
        /*0160*/ 	.word	0x00008d30
        /*0164*/ 	.word	0x00000008
        /*0168*/ 	.word	0x00000048
        /*016c*/ 	.short	0x0101
        /*016e*/ 	.byte	0x3f
	.zero		1


	//   ....[16]....
        /*0170*/ 	.word	0x00009440
        /*0174*/ 	.word	0x00000004
        /*0178*/ 	.word	0x00000000
        /*017c*/ 	.short	0x010a
        /*017e*/ 	.byte	0x3f
	.zero		1


	//   ....[17]....
        /*0180*/ 	.word	0x000094c0
        /*0184*/ 	.word	0x00000006
        /*0188*/ 	.word	0x00000000
        /*018c*/ 	.short	0x010a
        /*018e*/ 	.byte	0x3f
	.zero		1


	//   ....[18]....
        /*0190*/ 	.word	0x00009550
        /*0194*/ 	.word	0x00000003
        /*0198*/ 	.word	0x00000000
        /*019c*/ 	.short	0x010a
        /*019e*/ 	.byte	0x3f
	.zero		1


	//   ....[19]....
        /*01a0*/ 	.word	0x000095c0
        /*01a4*/ 	.word	0x0000000b
        /*01a8*/ 	.word	0x00000000
        /*01ac*/ 	.short	0x010a
        /*01ae*/ 	.byte	0x3f
	.zero		1


	//   ....[20]....
        /*01b0*/ 	.word	0x00009620
        /*01b4*/ 	.word	0x0000000c
        /*01b8*/ 	.word	0x00000000
        /*01bc*/ 	.short	0x010a
        /*01be*/ 	.byte	0x3f
	.zero		1


	//   ....[21]....
        /*01c0*/ 	.word	0x000096f0
        /*01c4*/ 	.word	0x00000013
        /*01c8*/ 	.word	0x00000018
        /*01cc*/ 	.short	0x010a
        /*01ce*/ 	.byte	0x3f
	.zero		1


	//   ....[22]....
        /*01d0*/ 	.word	0x000097d0
        /*01d4*/ 	.word	0x00000004
        /*01d8*/ 	.word	0x00000000
        /*01dc*/ 	.short	0x010a
        /*01de*/ 	.byte	0x3f
	.zero		1


	//   ....[23]....
        /*01e0*/ 	.word	0x00009820
        /*01e4*/ 	.word	0x00000006
        /*01e8*/ 	.word	0x00000000
        /*01ec*/ 	.short	0x010a
        /*01ee*/ 	.byte	0x3f
	.zero		1


	//----- nvinfo : EIATTR_NUM_MBARRIERS
	.align		4
.L_28:
        /*01f0*/ 	.byte	0x03, 0x38
        /*01f2*/ 	.short	0x0008


	//----- nvinfo : EIATTR_EXIT_INSTR_OFFSETS
	.align		4
        /*01f4*/ 	.byte	0x04, 0x1c
        /*01f6*/ 	.short	(.L_30 - .L_29)


	//   ....[0]....
.L_29:
        /*01f8*/ 	.word	0x000005b0


	//   ....[1]....
        /*01fc*/ 	.word	0x00000e70


	//   ....[2]....
        /*0200*/ 	.word	0x00008000


	//   ....[3]....
        /*0204*/ 	.word	0x00008630


	//   ....[4]....
        /*0208*/ 	.word	0x000095a0


	//----- nvinfo : EIATTR_MAX_THREADS
	.align		4
.L_30:
        /*020c*/ 	.byte	0x04, 0x05
        /*020e*/ 	.short	(.L_32 - .L_31)
.L_31:
        /*0210*/ 	.word	0x00000180
        /*0214*/ 	.word	0x00000001
        /*0218*/ 	.word	0x00000001


	//----- nvinfo : EIATTR_CRS_STACK_SIZE
	.align		4
.L_32:
        /*021c*/ 	.byte	0x04, 0x1e
        /*021e*/ 	.short	(.L_34 - .L_33)
.L_33:
        /*0220*/ 	.word	0x00000000


	//----- nvinfo : EIATTR_CBANK_PARAM_SIZE
	.align		4
.L_34:
        /*0224*/ 	.byte	0x03, 0x19
        /*0226*/ 	.short	0x0470


	//----- nvinfo : EIATTR_PARAM_CBANK
	.align		4
        /*0228*/ 	.byte	0x04, 0x0a
        /*022a*/ 	.short	(.L_36 - .L_35)
	.align		4
.L_35:
        /*022c*/ 	.word	index@(.nv.constant0._ZN7cutlass13device_kernelINS_4gemm6kernel13GemmUniversalIN4cute5tupleIJiiiiEEENS1_10collective13CollectiveMmaINS1_37MainloopSm90TmaGmmaWarpSpecializedFP8ILi3ENS5_IJNS4_1CILi1EEESB_SB_EEENS1_35KernelTmaWarpSpecializedCooperativeEEENS5_IJNSA_ILi256EEENSA_ILi64EEENSA_ILi128EEEEEENS_12float_e5m2_tENS5_IJlSB_lEEESJ_SK_NS4_8TiledMMAINS4_8MMA_AtomIJNS4_4SM904GMMA30MMA_64x64x32_F32E5M2E5M2_SS_TNILNSO_7ScaleInE1ELSQ_1EEEEEENS4_6LayoutINS5_IJNSA_ILi2EEESB_SB_EEENS5_IJSB_NSA_ILi0EEESW_EEEEENS5_IJNS4_10UnderscoreESZ_SZ_EEEEENS4_13SM90_TMA_LOADENS4_14ComposedLayoutINS4_7SwizzleILi3ELi4ELi3EEENS4_18smem_ptr_flag_bitsILi8EEENST_INS5_IJNSA_ILi8EEESH_EEENS5_IJSH_SB_EEEEEEEvNS4_8identityES12_S1C_vS1D_EENS_8epilogue10collective6detail29Sm90TmaWarpSpecializedAdapterINS1G_15DefaultEpilogueISJ_SK_SK_NS1F_6thread17LinearCombinationISJ_Li1EffLNS1K_9ScaleType4KindE0ELNS_15FloatRoundStyleE2ESJ_EENS1_15EpilogueDefaultEEEEEvvEEEEvNT_6ParamsE)
        /*0230*/ 	.short	0x0210
        /*0232*/ 	.short	0x0470


	//----- nvinfo : EIATTR_SW_WAR
	.align		4
.L_36:
        /*0234*/ 	.byte	0x04, 0x36
        /*0236*/ 	.short	(.L_38 - .L_37)
.L_37:
        /*0238*/ 	.word	0x00000008
.L_38:


//--------------------- .nv.callgraph             --------------------------
	.section	.nv.callgraph,"",@"SHT_CUDA_CALLGRAPH"
	.align	4
	.sectionentsize	8
	.align		4
        /*0000*/ 	.word	0x00000000
	.align		4
        /*0004*/ 	.word	0xffffffff
	.align		4
        /*0008*/ 	.word	0x00000000
	.align		4
        /*000c*/ 	.word	0xfffffffe
	.align		4
        /*0010*/ 	.word	0x00000000
	.align		4
        /*0014*/ 	.word	0xfffffffd
	.align		4
        /*0018*/ 	.word	0x00000000
	.align		4
        /*001c*/ 	.word	0xfffffffc


//--------------------- .nv.constant4             --------------------------
	.section	.nv.constant4,"a",@progbits
	.align	8
	.align		8
.nv.constant4:
        /*0000*/ 	.dword	_ZN39_INTERNAL_f7aed524_4_k_cu_f9e652cc_44564cuda3std3__45__cpo5beginE
	.align		8
        /*0008*/ 	.dword	_ZN39_INTERNAL_f7aed524_4_k_cu_f9e652cc_44564cuda3std3__45__cpo3endE
	.align		8
        /*0010*/ 	.dword	_ZN39_INTERNAL_f7aed524_4_k_cu_f9e652cc_44564cuda3std3__45__cpo6cbeginE
	.align		8
        /*0018*/ 	.dword	_ZN39_INTERNAL_f7aed524_4_k_cu_f9e652cc_44564cuda3std3__45__cpo4cendE
	.align		8
        /*0020*/ 	.dword	_ZN39_INTERNAL_f7aed524_4_k_cu_f9e652cc_44564cuda3std3__441_GLOBAL__N__f7aed524_4_k_cu_f9e652cc_44566ignoreE
	.align		8
        /*0028*/ 	.dword	_ZN39_INTERNAL_f7aed524_4_k_cu_f9e652cc_44564cuda3std3__419piecewise_constructE
	.align		8
        /*0030*/ 	.dword	_ZN39_INTERNAL_f7aed524_4_k_cu_f9e652cc_44564cuda3std3__48in_placeE
	.align		8
        /*0038*/ 	.dword	_ZN39_INTERNAL_f7aed524_4_k_cu_f9e652cc_44564cuda3std6ranges3__45__cpo4swapE
	.align		8
        /*0040*/ 	.dword	_ZN39_INTERNAL_f7aed524_4_k_cu_f9e652cc_44564cuda3std6ranges3__45__cpo9iter_moveE
	.align		8
        /*0048*/ 	.dword	_ZN39_INTERNAL_f7aed524_4_k_cu_f9e652cc_44564cute7productE
	.align		8
        /*0050*/ 	.dword	_ZN39_INTERNAL_f7aed524_4_k_cu_f9e652cc_44564cute1_E


//--------------------- .text._ZN7cutlass13device_kernelINS_4gemm6kernel13GemmUniversalIN4cute5tupleIJiiiiEEENS1_10collective13CollectiveMmaINS1_37MainloopSm90TmaGmmaWarpSpecializedFP8ILi3ENS5_IJNS4_1CILi1EEESB_SB_EEENS1_35KernelTmaWarpSpecializedCooperativeEEENS5_IJNSA_ILi256EEENSA_ILi64EEENSA_ILi128EEEEEENS_12float_e5m2_tENS5_IJlSB_lEEESJ_SK_NS4_8TiledMMAINS4_8MMA_AtomIJNS4_4SM904GMMA30MMA_64x64x32_F32E5M2E5M2_SS_TNILNSO_7ScaleInE1ELSQ_1EEEEEENS4_6LayoutINS5_IJNSA_ILi2EEESB_SB_EEENS5_IJSB_NSA_ILi0EEESW_EEEEENS5_IJNS4_10UnderscoreESZ_SZ_EEEEENS4_13SM90_TMA_LOADENS4_14ComposedLayoutINS4_7SwizzleILi3ELi4ELi3EEENS4_18smem_ptr_flag_bitsILi8EEENST_INS5_IJNSA_ILi8EEESH_EEENS5_IJSH_SB_EEEEEEEvNS4_8identityES12_S1C_vS1D_EENS_8epilogue10collective6detail29Sm90TmaWarpSpecializedAdapterINS1G_15DefaultEpilogueISJ_SK_SK_NS1F_6thread17LinearCombinationISJ_Li1EffLNS1K_9ScaleType4KindE0ELNS_15FloatRoundStyleE2ESJ_EENS1_15EpilogueDefaultEEEEEvvEEEEvNT_6ParamsE --------------------------
	.section	.text._ZN7cutlass13device_kernelINS_4gemm6kernel13GemmUniversalIN4cute5tupleIJiiiiEEENS1_10collective13CollectiveMmaINS1_37MainloopSm90TmaGmmaWarpSpecializedFP8ILi3ENS5_IJNS4_1CILi1EEESB_SB_EEENS1_35KernelTmaWarpSpecializedCooperativeEEENS5_IJNSA_ILi256EEENSA_ILi64EEENSA_ILi128EEEEEENS_12float_e5m2_tENS5_IJlSB_lEEESJ_SK_NS4_8TiledMMAINS4_8MMA_AtomIJNS4_4SM904GMMA30MMA_64x64x32_F32E5M2E5M2_SS_TNILNSO_7ScaleInE1ELSQ_1EEEEEENS4_6LayoutINS5_IJNSA_ILi2EEESB_SB_EEENS5_IJSB_NSA_ILi0EEESW_EEEEENS5_IJNS4_10UnderscoreESZ_SZ_EEEEENS4_13SM90_TMA_LOADENS4_14ComposedLayoutINS4_7SwizzleILi3ELi4ELi3EEENS4_18smem_ptr_flag_bitsILi8EEENST_INS5_IJNSA_ILi8EEESH_EEENS5_IJSH_SB_EEEEEEEvNS4_8identityES12_S1C_vS1D_EENS_8epilogue10collective6detail29Sm90TmaWarpSpecializedAdapterINS1G_15DefaultEpilogueISJ_SK_SK_NS1F_6thread17LinearCombinationISJ_Li1EffLNS1K_9ScaleType4KindE0ELNS_15FloatRoundStyleE2ESJ_EENS1_15EpilogueDefaultEEEEEvvEEEEvNT_6ParamsE,"ax",@progbits
	.align	128
.text._ZN7cutlass13device_kernelINS_4gemm6kernel13GemmUniversalIN4cute5tupleIJiiiiEEENS1_10collective13CollectiveMmaINS1_37MainloopSm90TmaGmmaWarpSpecializedFP8ILi3ENS5_IJNS4_1CILi1EEESB_SB_EEENS1_35KernelTmaWarpSpecializedCooperativeEEENS5_IJNSA_ILi256EEENSA_ILi64EEENSA_ILi128EEEEEENS_12float_e5m2_tENS5_IJlSB_lEEESJ_SK_NS4_8TiledMMAINS4_8MMA_AtomIJNS4_4SM904GMMA30MMA_64x64x32_F32E5M2E5M2_SS_TNILNSO_7ScaleInE1ELSQ_1EEEEEENS4_6LayoutINS5_IJNSA_ILi2EEESB_SB_EEENS5_IJSB_NSA_ILi0EEESW_EEEEENS5_IJNS4_10UnderscoreESZ_SZ_EEEEENS4_13SM90_TMA_LOADENS4_14ComposedLayoutINS4_7SwizzleILi3ELi4ELi3EEENS4_18smem_ptr_flag_bitsILi8EEENST_INS5_IJNSA_ILi8EEESH_EEENS5_IJSH_SB_EEEEEEEvNS4_8identityES12_S1C_vS1D_EENS_8epilogue10collective6detail29Sm90TmaWarpSpecializedAdapterINS1G_15DefaultEpilogueISJ_SK_SK_NS1F_6thread17LinearCombinationISJ_Li1EffLNS1K_9ScaleType4KindE0ELNS_15FloatRoundStyleE2ESJ_EENS1_15EpilogueDefaultEEEEEvvEEEEvNT_6ParamsE:
        .type           _ZN7cutlass13device_kernelINS_4gemm6kernel13GemmUniversalIN4cute5tupleIJiiiiEEENS1_10collective13CollectiveMmaINS1_37MainloopSm90TmaGmmaWarpSpecializedFP8ILi3ENS5_IJNS4_1CILi1EEESB_SB_EEENS1_35KernelTmaWarpSpecializedCooperativeEEENS5_IJNSA_ILi256EEENSA_ILi64EEENSA_ILi128EEEEEENS_12float_e5m2_tENS5_IJlSB_lEEESJ_SK_NS4_8TiledMMAINS4_8MMA_AtomIJNS4_4SM904GMMA30MMA_64x64x32_F32E5M2E5M2_SS_TNILNSO_7ScaleInE1ELSQ_1EEEEEENS4_6LayoutINS5_IJNSA_ILi2EEESB_SB_EEENS5_IJSB_NSA_ILi0EEESW_EEEEENS5_IJNS4_10UnderscoreESZ_SZ_EEEEENS4_13SM90_TMA_LOADENS4_14ComposedLayoutINS4_7SwizzleILi3ELi4ELi3EEENS4_18smem_ptr_flag_bitsILi8EEENST_INS5_IJNSA_ILi8EEESH_EEENS5_IJSH_SB_EEEEEEEvNS4_8identityES12_S1C_vS1D_EENS_8epilogue10collective6detail29Sm90TmaWarpSpecializedAdapterINS1G_15DefaultEpilogueISJ_SK_SK_NS1F_6thread17LinearCombinationISJ_Li1EffLNS1K_9ScaleType4KindE0ELNS_15FloatRoundStyleE2ESJ_EENS1_15EpilogueDefaultEEEEEvvEEEEvNT_6ParamsE,@function
        .size           _ZN7cutlass13device_kernelINS_4gemm6kernel13GemmUniversalIN4cute5tupleIJiiiiEEENS1_10collective13CollectiveMmaINS1_37MainloopSm90TmaGmmaWarpSpecializedFP8ILi3ENS5_IJNS4_1CILi1EEESB_SB_EEENS1_35KernelTmaWarpSpecializedCooperativeEEENS5_IJNSA_ILi256EEENSA_ILi64EEENSA_ILi128EEEEEENS_12float_e5m2_tENS5_IJlSB_lEEESJ_SK_NS4_8TiledMMAINS4_8MMA_AtomIJNS4_4SM904GMMA30MMA_64x64x32_F32E5M2E5M2_SS_TNILNSO_7ScaleInE1ELSQ_1EEEEEENS4_6LayoutINS5_IJNSA_ILi2EEESB_SB_EEENS5_IJSB_NSA_ILi0EEESW_EEEEENS5_IJNS4_10UnderscoreESZ_SZ_EEEEENS4_13SM90_TMA_LOADENS4_14ComposedLayoutINS4_7SwizzleILi3ELi4ELi3EEENS4_18smem_ptr_flag_bitsILi8EEENST_INS5_IJNSA_ILi8EEESH_EEENS5_IJSH_SB_EEEEEEEvNS4_8identityES12_S1C_vS1D_EENS_8epilogue10collective6detail29Sm90TmaWarpSpecializedAdapterINS1G_15DefaultEpilogueISJ_SK_SK_NS1F_6thread17LinearCombinationISJ_Li1EffLNS1K_9ScaleType4KindE0ELNS_15FloatRoundStyleE2ESJ_EENS1_15EpilogueDefaultEEEEEvvEEEEvNT_6ParamsE,(.L_x_199 - _ZN7cutlass13device_kernelINS_4gemm6kernel13GemmUniversalIN4cute5tupleIJiiiiEEENS1_10collective13CollectiveMmaINS1_37MainloopSm90TmaGmmaWarpSpecializedFP8ILi3ENS5_IJNS4_1CILi1EEESB_SB_EEENS1_35KernelTmaWarpSpecializedCooperativeEEENS5_IJNSA_ILi256EEENSA_ILi64EEENSA_ILi128EEEEEENS_12float_e5m2_tENS5_IJlSB_lEEESJ_SK_NS4_8TiledMMAINS4_8MMA_AtomIJNS4_4SM904GMMA30MMA_64x64x32_F32E5M2E5M2_SS_TNILNSO_7ScaleInE1ELSQ_1EEEEEENS4_6LayoutINS5_IJNSA_ILi2EEESB_SB_EEENS5_IJSB_NSA_ILi0EEESW_EEEEENS5_IJNS4_10UnderscoreESZ_SZ_EEEEENS4_13SM90_TMA_LOADENS4_14ComposedLayoutINS4_7SwizzleILi3ELi4ELi3EEENS4_18smem_ptr_flag_bitsILi8EEENST_INS5_IJNSA_ILi8EEESH_EEENS5_IJSH_SB_EEEEEEEvNS4_8identityES12_S1C_vS1D_EENS_8epilogue10collective6detail29Sm90TmaWarpSpecializedAdapterINS1G_15DefaultEpilogueISJ_SK_SK_NS1F_6thread17LinearCombinationISJ_Li1EffLNS1K_9ScaleType4KindE0ELNS_15FloatRoundStyleE2ESJ_EENS1_15EpilogueDefaultEEEEEvvEEEEvNT_6ParamsE)
        .other          _ZN7cutlass13device_kernelINS_4gemm6kernel13GemmUniversalIN4cute5tupleIJiiiiEEENS1_10collective13CollectiveMmaINS1_37MainloopSm90TmaGmmaWarpSpecializedFP8ILi3ENS5_IJNS4_1CILi1EEESB_SB_EEENS1_35KernelTmaWarpSpecializedCooperativeEEENS5_IJNSA_ILi256EEENSA_ILi64EEENSA_ILi128EEEEEENS_12float_e5m2_tENS5_IJlSB_lEEESJ_SK_NS4_8TiledMMAINS4_8MMA_AtomIJNS4_4SM904GMMA30MMA_64x64x32_F32E5M2E5M2_SS_TNILNSO_7ScaleInE1ELSQ_1EEEEEENS4_6LayoutINS5_IJNSA_ILi2EEESB_SB_EEENS5_IJSB_NSA_ILi0EEESW_EEEEENS5_IJNS4_10UnderscoreESZ_SZ_EEEEENS4_13SM90_TMA_LOADENS4_14ComposedLayoutINS4_7SwizzleILi3ELi4ELi3EEENS4_18smem_ptr_flag_bitsILi8EEENST_INS5_IJNSA_ILi8EEESH_EEENS5_IJSH_SB_EEEEEEEvNS4_8identityES12_S1C_vS1D_EENS_8epilogue10collective6detail29Sm90TmaWarpSpecializedAdapterINS1G_15DefaultEpilogueISJ_SK_SK_NS1F_6thread17LinearCombinationISJ_Li1EffLNS1K_9ScaleType4KindE0ELNS_15FloatRoundStyleE2ESJ_EENS1_15EpilogueDefaultEEEEEvvEEEEvNT_6ParamsE,@"STO_CUDA_ENTRY STV_DEFAULT"
_ZN7cutlass13device_kernelINS_4gemm6kernel13GemmUniversalIN4cute5tupleIJiiiiEEENS1_10collective13CollectiveMmaINS1_37MainloopSm90TmaGmmaWarpSpecializedFP8ILi3ENS5_IJNS4_1CILi1EEESB_SB_EEENS1_35KernelTmaWarpSpecializedCooperativeEEENS5_IJNSA_ILi256EEENSA_ILi64EEENSA_ILi128EEEEEENS_12float_e5m2_tENS5_IJlSB_lEEESJ_SK_NS4_8TiledMMAINS4_8MMA_AtomIJNS4_4SM904GMMA30MMA_64x64x32_F32E5M2E5M2_SS_TNILNSO_7ScaleInE1ELSQ_1EEEEEENS4_6LayoutINS5_IJNSA_ILi2EEESB_SB_EEENS5_IJSB_NSA_ILi0EEESW_EEEEENS5_IJNS4_10UnderscoreESZ_SZ_EEEEENS4_13SM90_TMA_LOADENS4_14ComposedLayoutINS4_7SwizzleILi3ELi4ELi3EEENS4_18smem_ptr_flag_bitsILi8EEENST_INS5_IJNSA_ILi8EEESH_EEENS5_IJSH_SB_EEEEEEEvNS4_8identityES12_S1C_vS1D_EENS_8epilogue10collective6detail29Sm90TmaWarpSpecializedAdapterINS1G_15DefaultEpilogueISJ_SK_SK_NS1F_6thread17LinearCombinationISJ_Li1EffLNS1K_9ScaleType4KindE0ELNS_15FloatRoundStyleE2ESJ_EENS1_15EpilogueDefaultEEEEEvvEEEEvNT_6ParamsE:
[----:B------:R-:W-:Y:S01]  /*0000*/  LDC R1, c[0x0][0x28] ;  /* 0x00000a00ff017b82 */ /* 0x000fe20000000800 */
[----:B------:R-:W0:Y:S01]  /*0010*/  S2R R0, SR_TID.X ;  /* 0x0000000000007919 */ /* 0x000e220000002100 */
[----:B------:R-:W-:Y:S01]  /*0020*/  ELECT P0, URZ, PT ;  /* 0x00000000003f782f */ /* 0x000fe20003800000 */
[----:B------:R-:W-:Y:S01]  /*0030*/  BSSY B0, `(.L_x_0) ;  /* 0x000000f000007945 */ /* 0x000fe20003800000 */
[--C-:B0-----:R-:W-:Y:S02]  /*0040*/  SHF.R.U32.HI R2, RZ, 0x5, R0.reuse ;  /* 0x00000005ff027819 */ /* 0x101fe40000011600 */
[----:B------:R-:W-:-:S03]  /*0050*/  SHF.R.U32.HI R3, RZ, 0x7, R0 ;  /* 0x00000007ff037819 */ /* 0x000fc60000011600 */
[----:B------:R-:W0:Y:S04]  /*0060*/  SHFL.IDX PT, R5, R2, RZ, 0x1f ;  /* 0x00001fff02057589 */ /* 0x000e2800000e0000 */
[----:B------:R1:W2:Y:S01]  /*0070*/  SHFL.IDX PT, R6, R3, RZ, 0x1f ;  /* 0x00001fff03067589 */ /* 0x0002a200000e0000 */
[----:B0-----:R-:W-:-:S13]  /*0080*/  ISETP.NE.OR P0, PT, R5, RZ, !P0 ;  /* 0x000000ff0500720c */ /* 0x001fda0004705670 */
[----:B-12---:R-:W-:Y:S05]  /*0090*/  @P0 BRA `(.L_x_1) ;  /* 0x0000000000200947 */ /* 0x006fea0003800000 */
[----:B------:R-:W-:Y:S02]  /*00a0*/  ULDC.64 UR4, c[0x0][0x198] ;  /* 0x0000660000047ab9 */ /* 0x000fe40000000a00 */
[----:B------:R-:W-:Y:S02]  /*00b0*/  UIADD3 UR6, UP0, UR4, 0xf0, URZ ;  /* 0x000000f004067890 */ /* 0x000fe4000ff1e03f */
[----:B------:R-:W-:Y:S02]  /*00c0*/  UIADD3 UR4, UP1, UR4, 0x1f0, URZ ;  /* 0x000001f004047890 */ /* 0x000fe4000ff3e03f */
[----:B------:R-:W-:Y:S02]  /*00d0*/  UIADD3.X UR7, URZ, UR5, URZ, UP0, !UPT ;  /* 0x000000053f077290 */ /* 0x000fe400087fe43f */
[----:B------:R-:W-:-:S07]  /*00e0*/  UIADD3.X UR5, URZ, UR5, URZ, UP1, !UPT ;  /* 0x000000053f057290 */ /* 0x000fce0008ffe43f */
[----:B------:R0:W-:Y:S02]  /*00f0*/  UTMACCTL.PF [UR6] ;  /* 0x00000000060079b9 */ /* 0x0001e40008040000 */
[----:B------:R0:W-:Y:S02]  /*0100*/  UTMACCTL.PF [UR4] ;  /* 0x00000000040079b9 */ /* 0x0001e40008040000 */
[----:B0-----:R-:W-:Y:S01]  /*0110*/  NOP ;  /* 0x0000000000007918 */ /* 0x001fe20000000000 */
.L_x_1:
[----:B------:R-:W-:Y:S05]  /*0120*/  BSYNC B0 ;  /* 0x0000000000007941 */ /* 0x000fea0003800000 */
.L_x_0:
[----:B------:R-:W0:Y:S02]  /*0130*/  SHFL.IDX PT, R3, R2, RZ, 0x1f ;  /* 0x00001fff02037589 */ /* 0x000e2400000e0000 */
[----:B0-----:R-:W-:-:S13]  /*0140*/  ISETP.NE.AND P0, PT, R3, RZ, PT ;  /* 0x000000ff0300720c */ /* 0x001fda0003f05270 */
[----:B------:R-:W-:Y:S05]  /*0150*/  @P0 BRA `(.L_x_2) ;  /* 0x0000000000500947 */ /* 0x000fea0003800000 */
[----:B------:R-:W0:Y:S01]  /*0160*/  S2UR UR8, SR_CgaCtaId ;  /* 0x00000000000879c3 */ /* 0x000e220000008800 */
[----:B------:R-:W-:Y:S01]  /*0170*/  UMOV UR4, 0x400 ;  /* 0x0000040000047882 */ /* 0x000fe20000000000 */
[----:B------:R-:W-:Y:S01]  /*0180*/  UMOV UR5, 0x1 ;  /* 0x0000000100057882 */ /* 0x000fe20000000000 */
[----:B------:R-:W-:Y:S01]  /*0190*/  UMOV UR6, 0x100 ;  /* 0x0000010000067882 */ /* 0x000fe20000000000 */
[----:B------:R-:W-:Y:S01]  /*01a0*/  ELECT P0, URZ, PT ;  /* 0x00000000003f782f */ /* 0x000fe20003800000 */
[----:B------:R-:W-:-:S04]  /*01b0*/  UIADD3 UR6, -UR6, 0x100000, URZ ;  /* 0x0010000006067890 */ /* 0x000fc8000fffe13f */
[----:B------:R-:W-:Y:S02]  /*01c0*/  USHF.L.U32 UR7, UR6, 0xb, URZ ;  /* 0x0000000b06077899 */ /* 0x000fe4000800063f */
[----:B------:R-:W-:Y:S02]  /*01d0*/  USHF.L.U32 UR6, UR6, 0x1, URZ ;  /* 0x0000000106067899 */ /* 0x000fe4000800063f */
[----:B0-----:R-:W-:Y:S02]  /*01e0*/  ULEA UR8, UR8, UR4, 0x18 ;  /* 0x0000000408087291 */ /* 0x001fe4000f8ec03f */
[----:B------:R-:W-:-:S04]  /*01f0*/  UIADD3 UR4, -UR5, 0x100000, URZ ;  /* 0x0010000005047890 */ /* 0x000fc8000fffe13f */
[----:B------:R-:W-:Y:S02]  /*0200*/  USHF.L.U32 UR5, UR4, 0xb, URZ ;  /* 0x0000000b04057899 */ /* 0x000fe4000800063f */
[----:B------:R-:W-:Y:S01]  /*0210*/  USHF.L.U32 UR4, UR4, 0x1, URZ ;  /* 0x0000000104047899 */ /* 0x000fe2000800063f */
[----:B------:R-:W0:Y:S11]  /*0220*/  FENCE.VIEW.ASYNC.S ;  /* 0x00000000000073c6 */ /* 0x000e360000000000 */
[----:B0-----:R0:W1:Y:S01]  /*0230*/  SYNCS.EXCH.64 URZ, [UR8], UR4 ;  /* 0x00000004083f75b2 */ /* 0x0010620008000100 */
[----:B------:R0:W2:Y:S01]  /*0240*/  SYNCS.EXCH.64 URZ, [UR8+0x18], UR6 ;  /* 0x00001806083f75b2 */ /* 0x0000a20008000100 */
[----:B------:R0:W3:Y:S01]  /*0250*/  SYNCS.EXCH.64 URZ, [UR8+0x8], UR4 ;  /* 0x00000804083f75b2 */ /* 0x0000e20008000100 */
[----:B------:R0:W4:Y:S01]  /*0260*/  SYNCS.EXCH.64 URZ, [UR8+0x20], UR6 ;  /* 0x00002006083f75b2 */ /* 0x0001220008000100 */
[----:B------:R0:W0:Y:S01]  /*0270*/  SYNCS.EXCH.64 URZ, [UR8+0x10], UR4 ;  /* 0x00001004083f75b2 */ /* 0x0000220008000100 */
[----:B------:R0:W0:Y:S01]  /*0280*/  SYNCS.EXCH.64 URZ, [UR8+0x28], UR6 ;  /* 0x00002806083f75b2 */ /* 0x0000220008000100 */
[----:B------:R-:W-:Y:S01]  /*0290*/  NOP ;  /* 0x0000000000007918 */ /* 0x000fe20000000000 */
.L_x_2:
[----:B------:R-:W5:Y:S01]  /*02a0*/  SHFL.IDX PT, R2, R2, RZ, 0x1f ;  /* 0x00001fff02027589 */ /* 0x000f6200000e0000 */
[----:B------:R-:W1:Y:S01]  /*02b0*/  LDC R3, c[0x0][0x65c] ;  /* 0x00019700ff037b82 */ /* 0x000e620000000800 */
[----:B------:R-:W-:Y:S02]  /*02c0*/  ELECT P0, URZ, PT ;  /* 0x00000000003f782f */ /* 0x000fe40003800000 */
[----:B------:R-:W-:Y:S01]  /*02d0*/  SHF.R.S32.HI R4, RZ, 0x1f, R5 ;  /* 0x0000001fff047819 */ /* 0x000fe20000011405 */
[----:B------:R-:W2:Y:S01]  /*02e0*/  S2R R10, SR_CTAID.Y ;  /* 0x00000000000a7919 */ /* 0x000ea20000002600 */
[----:B0-----:R-:W-:Y:S01]  /*02f0*/  UMOV UR4, 0x20 ;  /* 0x0000002000047882 */ /* 0x001fe20000000000 */
[C---:B------:R-:W-:Y:S01]  /*0300*/  ISETP.NE.AND P2, PT, R6.reuse, RZ, PT ;  /* 0x000000ff0600720c */ /* 0x040fe20003f45270 */
[----:B------:R-:W-:Y:S01]  /*0310*/  VIADD R11, R6, 0xffffffff ;  /* 0xffffffff060b7836 */ /* 0x000fe20000000000 */
[----:B------:R-:W0:Y:S01]  /*0320*/  S2R R8, SR_CTAID.X ;  /* 0x0000000000087919 */ /* 0x000e220000002500 */
[----:B------:R-:W-:Y:S01]  /*0330*/  LEA.HI R4, R4, R5, RZ, 0x2 ;  /* 0x0000000504047211 */ /* 0x000fe200078f10ff */
[----:B------:R-:W-:Y:S01]  /*0340*/  NOP ;  /* 0x0000000000007918 */ /* 0x000fe20000000000 */
[----:B------:R-:W-:Y:S01]  /*0350*/  NOP ;  /* 0x0000000000007918 */ /* 0x000fe20000000000 */
[----:B------:R-:W-:-:S02]  /*0360*/  ISETP.GE.U32.AND P1, PT, R11, 0x2, PT ;  /* 0x000000020b00780c */ /* 0x000fc40003f26070 */
[----:B------:R-:W-:-:S05]  /*0370*/  LOP3.LUT R4, R4, 0xfffffffc, RZ, 0xc0, !PT ;  /* 0xfffffffc04047812 */ /* 0x000fca00078ec0ff */
[----:B------:R-:W-:Y:S01]  /*0380*/  IMAD.IADD R5, R5, 0x1, -R4 ;  /* 0x0000000105057824 */ /* 0x000fe200078e0a04 */
[----:B-----5:R-:W-:Y:S02]  /*0390*/  ISETP.NE.OR P0, PT, R2, RZ, !P0 ;  /* 0x000000ff0200720c */ /* 0x020fe40004705670 */
[----:B-1----:R-:W-:-:S11]  /*03a0*/  ISETP.NE.AND P3, PT, R3, 0x1, PT ;  /* 0x000000010300780c */ /* 0x002fd60003f65270 */
[----:B------:R-:W-:Y:S01]  /*03b0*/  VOTEU.ALL UP0, P0 ;  /* 0x00000000003f7886 */ /* 0x000fe20000000000 */
[----:B------:R-:W-:Y:S01]  /*03c0*/  VOTEU.ALL UP1, P0 ;  /* 0x00000000003f7886 */ /* 0x000fe20000020000 */
[----:B------:R-:W0:Y:S01]  /*03d0*/  @P3 LDC R9, c[0x0][0x10] ;  /* 0x00000400ff093b82 */ /* 0x000e220000000800 */
[----:B--2---:R-:W-:Y:S02]  /*03e0*/  @P3 IMAD.MOV.U32 R2, RZ, RZ, R10 ;  /* 0x000000ffff023224 */ /* 0x004fe400078e000a */
[----:B------:R-:W-:Y:S01]  /*03f0*/  @!UP0 UMOV UR6, 0x400 ;  /* 0x0000040000068882 */ /* 0x000fe20000000000 */
[----:B------:R-:W-:-:S04]  /*0400*/  @!UP0 UIADD3 UR4, -UR4, 0x100000, URZ ;  /* 0x0010000004048890 */ /* 0x000fc8000fffe13f */
[----:B------:R-:W-:Y:S02]  /*0410*/  @!UP0 USHF.L.U32 UR5, UR4, 0xb, URZ ;  /* 0x0000000b04058899 */ /* 0x000fe4000800063f */
[----:B------:R-:W-:Y:S01]  /*0420*/  @!UP0 USHF.L.U32 UR4, UR4, 0x1, URZ ;  /* 0x0000000104048899 */ /* 0x000fe2000800063f */
[----:B------:R-:W-:Y:S02]  /*0430*/  @P3 IMAD.MOV.U32 R3, RZ, RZ, RZ ;  /* 0x000000ffff033224 */ /* 0x000fe400078e00ff */
[----:B------:R-:W-:Y:S01]  /*0440*/  @P3 IMAD.MOV.U32 R13, RZ, RZ, RZ ;  /* 0x000000ffff0d3224 */ /* 0x000fe200078e00ff */
[----:B------:R-:W1:Y:S08]  /*0450*/  @!UP0 S2UR UR7, SR_CgaCtaId ;  /* 0x00000000000789c3 */ /* 0x000e700000008800 */
[----:B------:R-:W2:Y:S01]  /*0460*/  @!P3 LDC R7, c[0x0][0xc] ;  /* 0x00000300ff07bb82 */ /* 0x000ea20000000800 */
[----:B0-----:R-:W-:-:S04]  /*0470*/  @P3 IMAD.WIDE.U32 R2, R8, R9, R2 ;  /* 0x0000000908023225 */ /* 0x001fc800078e0002 */
[----:B------:R-:W-:Y:S02]  /*0480*/  IMAD.MOV.U32 R9, RZ, RZ, RZ ;  /* 0x000000ffff097224 */ /* 0x000fe400078e00ff */
[----:B------:R-:W-:Y:S01]  /*0490*/  @P3 IMAD.IADD R3, R3, 0x1, R13 ;  /* 0x0000000103033824 */ /* 0x000fe200078e020d */
[----:B-1----:R-:W-:Y:S01]  /*04a0*/  @!UP0 ULEA UR6, UR7, UR6, 0x18 ;  /* 0x0000000607068291 */ /* 0x002fe2000f8ec03f */
[----:B------:R-:W-:Y:S01]  /*04b0*/  VOTEU.ALL UP0, P0 ;  /* 0x00000000003f7886 */ /* 0x000fe20000000000 */
[----:B------:R-:W-:-:S04]  /*04c0*/  ISETP.NE.AND P0, PT, R5, 0x3, PT ;  /* 0x000000030500780c */ /* 0x000fc80003f05270 */
[----:B------:R-:W-:-:S04]  /*04d0*/  ISETP.EQ.OR P0, PT, R5, RZ, !P0 ;  /* 0x000000ff0500720c */ /* 0x000fc80004702670 */
[----:B------:R-:W-:Y:S01]  /*04e0*/  ISETP.EQ.AND P0, PT, R6, RZ, P0 ;  /* 0x000000ff0600720c */ /* 0x000fe20000702270 */
[----:B------:R-:W0:Y:S02]  /*04f0*/  FENCE.VIEW.ASYNC.S ;  /* 0x00000000000073c6 */ /* 0x000e240000000000 */
[----:B0-----:R0:W3:Y:S01]  /*0500*/  @!UP0 SYNCS.EXCH.64 URZ, [UR6+0x40], UR4 ;  /* 0x00004004063f85b2 */ /* 0x0010e20008000100 */
[----:B--2---:R-:W-:Y:S01]  /*0510*/  @!P3 IMAD.WIDE.U32 R6, R7, R10, R8 ;  /* 0x0000000a0706b225 */ /* 0x004fe200078e0008 */
[----:B------:R-:W-:-:S03]  /*0520*/  SEL R4, RZ, 0x1, !P0 ;  /* 0x00000001ff047807 */ /* 0x000fc60004000000 */
[----:B------:R-:W-:Y:S02]  /*0530*/  @!P3 IMAD.MOV.U32 R2, RZ, RZ, R6 ;  /* 0x000000ffff02b224 */ /* 0x000fe400078e0006 */
[----:B------:R-:W-:Y:S01]  /*0540*/  @!P3 IMAD.MOV.U32 R3, RZ, RZ, R7 ;  /* 0x000000ffff03b224 */ /* 0x000fe200078e0007 */
[----:B------:R-:W-:Y:S01]  /*0550*/  SEL R4, R4, 0x2, P1 ;  /* 0x0000000204047807 */ /* 0x000fe20000800000 */
[----:B------:R0:W3:Y:S01]  /*0560*/  @!UP1 SYNCS.EXCH.64 URZ, [UR6+0x48], UR4 ;  /* 0x00004804063f95b2 */ /* 0x0000e20008000100 */
[----:B------:R-:W-:Y:S01]  /*0570*/  NOP ;  /* 0x0000000000007918 */ /* 0x000fe20000000000 */
[----:B---34-:R-:W-:Y:S06]  /*0580*/  BAR.SYNC.DEFER_BLOCKING 0x0 ;  /* 0x0000000000007b1d */ /* 0x018fec0000010000 */
[----:B------:R-:W-:Y:S05]  /*0590*/  @!P2 BRA `(.L_x_3) ;  /* 0x00000078009ca947 */ /* 0x000fea0003800000 */
[----:B------:R-:W-:-:S13]  /*05a0*/  ISETP.GT.U32.AND P0, PT, R11, 0x1, PT ;  /* 0x000000010b00780c */ /* 0x000fda0003f04070 */
[----:B0-----:R-:W-:Y:S05]  /*05b0*/  @P0 EXIT ;  /* 0x000000000000094d */ /* 0x001fea0003800000 */
[----:B------:R-:W-:Y:S01]  /*05c0*/  ULDC.64 UR4, c[0x0][0x650] ;  /* 0x0001940000047ab9 */ /* 0x000fe20000000a00 */
[----:B------:R-:W-:Y:S01]  /*05d0*/  PRMT R12, RZ, 0x7610, R12 ;  /* 0x00007610ff0c7816 */ /* 0x000fe2000000000c */
[----:B------:R-:W-:Y:S01]  /*05e0*/  IMAD.MOV.U32 R6, RZ, RZ, -0x1 ;  /* 0xffffffffff067424 */ /* 0x000fe200078e00ff */
[----:B------:R-:W-:Y:S01]  /*05f0*/  ISETP.GE.U32.AND P0, PT, R2, UR4, PT ;  /* 0x0000000402007c0c */ /* 0x000fe2000bf06070 */
[----:B------:R-:W-:Y:S02]  /*0600*/  IMAD.MOV.U32 R7, RZ, RZ, -0x1 ;  /* 0xffffffffff077424 */ /* 0x000fe400078e00ff */
[----:B------:R-:W-:Y:S01]  /*0610*/  IMAD.MOV.U32 R5, RZ, RZ, -0x1 ;  /* 0xffffffffff057424 */ /* 0x000fe200078e00ff */
[----:B------:R-:W-:-:S13]  /*0620*/  ISETP.GE.U32.AND.EX P0, PT, R3, UR5, PT, P0 ;  /* 0x0000000503007c0c */ /* 0x000fda000bf06100 */
[----:B------:R-:W-:Y:S05]  /*0630*/  @P0 BRA `(.L_x_4) ;  /* 0x00000004005c0947 */ /* 0x000fea0003800000 */
[----:B------:R-:W0:Y:S01]  /*0640*/  LDC.64 R16, c[0x0][0x628] ;  /* 0x00018a00ff107b82 */ /* 0x000e220000000a00 */
[----:B------:R-:W-:Y:S02]  /*0650*/  IMAD.MOV.U32 R6, RZ, RZ, R2 ;  /* 0x000000ffff067224 */ /* 0x000fe400078e0002 */
[----:B------:R-:W-:-:S05]  /*0660*/  IMAD.MOV.U32 R7, RZ, RZ, R3 ;  /* 0x000000ffff077224 */ /* 0x000fca00078e0003 */
[----:B------:R-:W1:Y:S08]  /*0670*/  LDC R18, c[0x0][0x630] ;  /* 0x00018c00ff127b82 */ /* 0x000e700000000800 */
[----:B------:R-:W2:Y:S01]  /*0680*/  LDC.64 R20, c[0x0][0x620] ;  /* 0x00018800ff147b82 */ /* 0x000ea20000000a00 */
[----:B0-----:R-:W-:-:S04]  /*0690*/  ISETP.NE.U32.AND P0, PT, R16, RZ, PT ;  /* 0x000000ff1000720c */ /* 0x001fc80003f05070 */
[----:B------:R-:W-:-:S13]  /*06a0*/  ISETP.NE.AND.EX P0, PT, R17, RZ, PT, P0 ;  /* 0x000000ff1100720c */ /* 0x000fda0003f05300 */
[----:B-12---:R-:W-:Y:S05]  /*06b0*/  @!P0 BRA `(.L_x_5) ;  /* 0x0000000000288947 */ /* 0x006fea0003800000 */
[----:B------:R-:W0:Y:S02]  /*06c0*/  LDC R5, c[0x0][0x634] ;  /* 0x00018d00ff057b82 */ /* 0x000e240000000800 */
[----:B0-----:R-:W-:-:S05]  /*06d0*/  IADD3 R5, P0, R2, R5, RZ ;  /* 0x0000000502057210 */ /* 0x001fca0007f1e0ff */
[----:B------:R-:W-:-:S04]  /*06e0*/  IMAD.X R11, RZ, RZ, R3, P0 ;  /* 0x000000ffff0b7224 */ /* 0x000fc800000e0603 */
[----:B------:R-:W-:-:S04]  /*06f0*/  IMAD.WIDE.U32 R6, R11, R16, RZ ;  /* 0x000000100b067225 */ /* 0x000fc800078e00ff */
[----:B------:R-:W-:-:S04]  /*0700*/  IMAD.WIDE.U32 R12, P0, R5, R17, R6 ;  /* 0x00000011050c7225 */ /* 0x000fc80007800006 */
[----:B------:R-:W-:-:S04]  /*0710*/  IMAD.WIDE.U32 R6, R5, R16, RZ ;  /* 0x0000001005067225 */ /* 0x000fc800078e00ff */
[----:B------:R-:W-:Y:S01]  /*0720*/  IMAD.X R15, RZ, RZ, RZ, P0 ;  /* 0x000000ffff0f7224 */ /* 0x000fe200000e06ff */
[----:B------:R-:W-:Y:S01]  /*0730*/  IADD3 RZ, P0, R7, R12, RZ ;  /* 0x0000000c07ff7210 */ /* 0x000fe20007f1e0ff */
[----:B------:R-:W-:-:S04]  /*0740*/  IMAD.MOV.U32 R14, RZ, RZ, R13 ;  /* 0x000000ffff0e7224 */ /* 0x000fc800078e000d */
[----:B------:R-:W-:-:S08]  /*0750*/  IMAD.WIDE.U32.X R6, R11, R17, R14, P0 ;  /* 0x000000110b067225 */ /* 0x000fd000000e040e */
.L_x_5:
[--C-:B------:R-:W-:Y:S01]  /*0760*/  SHF.R.U64 R26, R6, R18, R7.reuse ;  /* 0x00000012061a7219 */ /* 0x100fe20000001207 */
[----:B------:R-:W0:Y:S01]  /*0770*/  LDC.64 R22, c[0x0][0x640] ;  /* 0x00019000ff167b82 */ /* 0x000e220000000a00 */
[----:B------:R-:W-:Y:S01]  /*0780*/  I2FP.F32.U32 R5, R8 ;  /* 0x0000000800057245 */ /* 0x000fe20000201000 */
[----:B------:R-:W-:Y:S01]  /*0790*/  ULDC UR4, c[0x0][0x150] ;  /* 0x0000540000047ab9 */ /* 0x000fe20000000800 */
[----:B------:R-:W-:Y:S02]  /*07a0*/  SHF.R.U32.HI R6, RZ, R18, R7 ;  /* 0x00000012ff067219 */ /* 0x000fe40000011607 */
[----:B------:R-:W-:Y:S01]  /*07b0*/  IADD3 R11, P0, RZ, -R26, RZ ;  /* 0x8000001aff0b7210 */ /* 0x000fe20007f1e0ff */
[----:B------:R-:W-:Y:S01]  /*07c0*/  FMUL R5, R5, UR4 ;  /* 0x0000000405057c20 */ /* 0x000fe20008400000 */
[----:B------:R-:W-:Y:S01]  /*07d0*/  ULDC UR4, c[0x0][0x154] ;  /* 0x0000550000047ab9 */ /* 0x000fe20000000800 */
[----:B------:R-:W1:Y:S02]  /*07e0*/  LDC R14, c[0x0][0x618] ;  /* 0x00018600ff0e7b82 */ /* 0x000e640000000800 */
[----:B------:R-:W-:-:S02]  /*07f0*/  IMAD.X R13, RZ, RZ, ~R6, P0 ;  /* 0x000000ffff0d7224 */ /* 0x000fc400000e0e06 */
[----:B------:R-:W2:Y:S01]  /*0800*/  F2I.U32.TRUNC.NTZ R5, R5 ;  /* 0x0000000500057305 */ /* 0x000ea2000020f000 */
[----:B------:R-:W-:-:S03]  /*0810*/  IMAD.WIDE.U32 R6, R11, R20, R2 ;  /* 0x000000140b067225 */ /* 0x000fc600078e0002 */
[----:B------:R-:W3:Y:S01]  /*0820*/  LDC R9, c[0x0][0x144] ;  /* 0x00005100ff097b82 */ /* 0x000ee20000000800 */
[----:B------:R-:W-:-:S04]  /*0830*/  IMAD R12, R13, R20, RZ ;  /* 0x000000140d0c7224 */ /* 0x000fc800078e02ff */
[----:B------:R-:W-:Y:S02]  /*0840*/  IMAD R11, R11, R21, R12 ;  /* 0x000000150b0b7224 */ /* 0x000fe400078e020c */
[----:B------:R-:W-:Y:S01]  /*0850*/  IMAD.MOV.U32 R12, RZ, RZ, 0x1 ;  /* 0x00000001ff0c7424 */ /* 0x000fe200078e00ff */
[----:B------:R-:W4:Y:S01]  /*0860*/  LDC R18, c[0x0][0x608] ;  /* 0x00018200ff127b82 */ /* 0x000f220000000800 */
[----:B------:R-:W-:Y:S01]  /*0870*/  IMAD.IADD R11, R7, 0x1, R11 ;  /* 0x00000001070b7824 */ /* 0x000fe200078e020b */
[----:B0-----:R-:W-:Y:S01]  /*0880*/  ISETP.NE.U32.AND P0, PT, R22, RZ, PT ;  /* 0x000000ff1600720c */ /* 0x001fe20003f05070 */
[----:B--2---:R-:W-:-:S03]  /*0890*/  IMAD.MOV R7, RZ, RZ, -R5 ;  /* 0x000000ffff077224 */ /* 0x004fc600078e0a05 */
[----:B------:R-:W-:Y:S02]  /*08a0*/  ISETP.NE.AND.EX P0, PT, R23, RZ, PT, P0 ;  /* 0x000000ff1700720c */ /* 0x000fe40003f05300 */
[----:B------:R-:W0:Y:S01]  /*08b0*/  LDC R13, c[0x0][0x658] ;  /* 0x00019600ff0d7b82 */ /* 0x000e220000000800 */
[--C-:B-1----:R-:W-:Y:S02]  /*08c0*/  SHF.R.U64 R16, R6, R14, R11.reuse ;  /* 0x0000000e06107219 */ /* 0x102fe4000000120b */
[----:B------:R-:W-:Y:S02]  /*08d0*/  I2FP.F32.U32 R6, R10 ;  /* 0x0000000a00067245 */ /* 0x000fe40000201000 */
[----:B------:R-:W-:-:S03]  /*08e0*/  SHF.R.U32.HI R11, RZ, R14, R11 ;  /* 0x0000000eff0b7219 */ /* 0x000fc6000001160b */
[----:B------:R-:W1:Y:S01]  /*08f0*/  LDC R17, c[0x0][0x148] ;  /* 0x00005200ff117b82 */ /* 0x000e620000000800 */
[----:B---3--:R-:W-:Y:S02]  /*0900*/  IMAD R5, R9, R7, R8 ;  /* 0x0000000709057224 */ /* 0x008fe400078e0208 */
[----:B------:R-:W-:Y:S01]  /*0910*/  FMUL R7, R6, UR4 ;  /* 0x0000000406077c20 */ /* 0x000fe20008400000 */
[----:B------:R-:W-:-:S03]  /*0920*/  IMAD.MOV.U32 R6, RZ, RZ, -0x1 ;  /* 0xffffffffff067424 */ /* 0x000fc600078e00ff */
[----:B------:R2:W3:Y:S01]  /*0930*/  F2I.U32.TRUNC.NTZ R15, R7 ;  /* 0x00000007000f7305 */ /* 0x0004e2000020f000 */
[----:B------:R-:W1:Y:S01]  /*0940*/  LDC R21, c[0x0][0x600] ;  /* 0x00018000ff157b82 */ /* 0x000e620000000800 */
[-CC-:B----4-:R-:W-:Y:S02]  /*0950*/  SHF.R.U64 R27, R16, R18.reuse, R11.reuse ;  /* 0x00000012101b7219 */ /* 0x190fe4000000120b */
[----:B------:R-:W-:-:S05]  /*0960*/  SHF.R.U32.HI R8, RZ, R18, R11 ;  /* 0x00000012ff087219 */ /* 0x000fca000001160b */
[----:B------:R-:W4:Y:S01]  /*0970*/  LDC R20, c[0x0][0x648] ;  /* 0x00019200ff147b82 */ /* 0x000f220000000800 */
[-CC-:B0-----:R-:W-:Y:S02]  /*0980*/  SHF.R.U64 R18, R27, R13.reuse, R8.reuse ;  /* 0x0000000d1b127219 */ /* 0x181fe40000001208 */
[-C--:B------:R-:W-:Y:S02]  /*0990*/  SHF.L.U32 R6, R6, R13.reuse, RZ ;  /* 0x0000000d06067219 */ /* 0x080fe400000006ff */
[-C--:B------:R-:W-:Y:S02]  /*09a0*/  SHF.R.U32.HI R8, RZ, R13.reuse, R8 ;  /* 0x0000000dff087219 */ /* 0x080fe40000011608 */
[----:B------:R-:W-:Y:S01]  /*09b0*/  LOP3.LUT R14, RZ, R6, RZ, 0x33, !PT ;  /* 0x00000006ff0e7212 */ /* 0x000fe200078e33ff */
[----:B------:R-:W0:Y:S01]  /*09c0*/  LDC R25, c[0x0][0x638] ;  /* 0x00018e00ff197b82 */ /* 0x000e220000000800 */
[----:B------:R-:W-:Y:S01]  /*09d0*/  SHF.L.U32 R11, R12, R13, RZ ;  /* 0x0000000d0c0b7219 */ /* 0x000fe200000006ff */
[----:B------:R-:W-:-:S02]  /*09e0*/  IMAD.MOV.U32 R6, RZ, RZ, R18 ;  /* 0x000000ffff067224 */ /* 0x000fc400078e0012 */
[----:B--2---:R-:W-:-:S04]  /*09f0*/  IMAD.MOV.U32 R7, RZ, RZ, R8 ;  /* 0x000000ffff077224 */ /* 0x004fc800078e0008 */
[----:B------:R-:W2:Y:S01]  /*0a00*/  LDC R24, c[0x0][0x610] ;  /* 0x00018400ff187b82 */ /* 0x000ea20000000800 */
[----:B---3--:R-:W-:Y:S05]  /*0a10*/  @!P0 BRA `(.L_x_6) ;  /* 0x0000000000288947 */ /* 0x008fea0003800000 */
[----:B------:R-:W3:Y:S02]  /*0a20*/  LDC R13, c[0x0][0x64c] ;  /* 0x00019300ff0d7b82 */ /* 0x000ee40000000800 */
[----:B---3--:R-:W-:-:S05]  /*0a30*/  IADD3 R13, P0, R18, R13, RZ ;  /* 0x0000000d120d7210 */ /* 0x008fca0007f1e0ff */
        /* <DEDUP_REMOVED lines=8> */
.L_x_6:
[----:B----4-:R-:W-:Y:S01]  /*0ac0*/  SHF.R.U64 R6, R6, R20, R7 ;  /* 0x0000001406067219 */ /* 0x010fe20000001207 */
[----:B-1----:R-:W-:Y:S01]  /*0ad0*/  VIADD R7, R21, 0xffffffff ;  /* 0xffffffff15077836 */ /* 0x002fe20000000000 */
[----:B------:R-:W-:Y:S01]  /*0ae0*/  LOP3.LUT R14, R27, R14, RZ, 0xc0, !PT ;  /* 0x0000000e1b0e7212 */ /* 0x000fe200078ec0ff */
[----:B------:R-:W-:Y:S02]  /*0af0*/  IMAD.MOV R15, RZ, RZ, -R15 ;  /* 0x000000ffff0f7224 */ /* 0x000fe400078e0a0f */
[----:B------:R-:W-:Y:S01]  /*0b00*/  IMAD.MOV R8, RZ, RZ, -R6 ;  /* 0x000000ffff087224 */ /* 0x000fe200078e0a06 */
[----:B------:R-:W-:Y:S01]  /*0b10*/  LOP3.LUT R7, R16, R7, RZ, 0xc0, !PT ;  /* 0x0000000710077212 */ /* 0x000fe200078ec0ff */
[----:B------:R-:W-:Y:S02]  /*0b20*/  IMAD R14, R11, R6, R14 ;  /* 0x000000060b0e7224 */ /* 0x000fe400078e020e */
[----:B------:R-:W-:Y:S02]  /*0b30*/  @P3 IMAD R5, R17, R15, R10 ;  /* 0x0000000f11053224 */ /* 0x000fe400078e020a */
[----:B0-----:R-:W-:-:S02]  /*0b40*/  IMAD R6, R8, R25, R18 ;  /* 0x0000001908067224 */ /* 0x001fc400078e0212 */
[----:B--2---:R-:W-:Y:S02]  /*0b50*/  IMAD R5, R14, R24, R5 ;  /* 0x000000180e057224 */ /* 0x004fe400078e0205 */
[----:B------:R-:W-:Y:S02]  /*0b60*/  IMAD R6, R6, R21, R7 ;  /* 0x0000001506067224 */ /* 0x000fe400078e0207 */
[----:B------:R-:W-:-:S03]  /*0b70*/  IMAD.MOV.U32 R12, RZ, RZ, 0x1 ;  /* 0x00000001ff0c7424 */ /* 0x000fc600078e00ff */
[----:B------:R-:W-:Y:S02]  /*0b80*/  SEL R7, R6, R5, !P3 ;  /* 0x0000000506077207 */ /* 0x000fe40005800000 */
[----:B------:R-:W-:Y:S01]  /*0b90*/  SEL R6, R5, R6, !P3 ;  /* 0x0000000605067207 */ /* 0x000fe20005800000 */
[----:B------:R-:W-:-:S07]  /*0ba0*/  IMAD.MOV.U32 R5, RZ, RZ, R26 ;  /* 0x000000ffff057224 */ /* 0x000fce00078e001a */
.L_x_4:
[----:B------:R-:W-:-:S08]  /*0bb0*/  NOP ;  /* 0x0000000000007918 */ /* 0x000fd00000000000 */
[----:B------:R-:W0:Y:S02]  /*0bc0*/  USETMAXREG.TRY_ALLOC.CTAPOOL UP0, 0xe8 ;  /* 0x000000e8000079c8 */ /* 0x000e240008000600 */
[----:B0-----:R-:W-:-:S13]  /*0bd0*/  PLOP3.LUT P0, PT, PT, PT, UP0, 0x80, 0x0 ;  /* 0x000000000000781c */ /* 0x001fda0003f0f008 */
[----:B------:R-:W-:Y:S05]  /*0be0*/  @!P0 BRA `(.L_x_4) ;  /* 0xfffffffc00f08947 */ /* 0x000fea000383ffff */
[----:B------:R-:W-:Y:S01]  /*0bf0*/  ULDC.64 UR4, c[0x0][0x598] ;  /* 0x0001660000047ab9 */ /* 0x000fe20000000a00 */
[----:B------:R-:W-:Y:S01]  /*0c00*/  ULDC.64 UR20, c[0x0][0x208] ;  /* 0x0000820000147ab9 */ /* 0x000fe20000000a00 */
[----:B------:R-:W-:-:S04]  /*0c10*/  ISETP.NE.U32.AND P0, PT, RZ, UR4, PT ;  /* 0x00000004ff007c0c */ /* 0x000fc8000bf05070 */
[----:B------:R-:W-:-:S13]  /*0c20*/  ISETP.NE.AND.EX P0, PT, RZ, UR5, PT, P0 ;  /* 0x00000005ff007c0c */ /* 0x000fda000bf05300 */
[----:B------:R-:W-:Y:S05]  /*0c30*/  @!P0 BRA `(.L_x_7) ;  /* 0x00000000001c8947 */ /* 0x000fea0003800000 */
[----:B------:R-:W0:Y:S02]  /*0c40*/  LDC.64 R8, c[0x0][0x598] ;  /* 0x00016600ff087b82 */ /* 0x000e240000000a00 */
[----:B0-----:R-:W2:Y:S02]  /*0c50*/  LDG.E.64 R8, desc[UR20][R8.64] ;  /* 0x0000001408087981 */ /* 0x001ea4000c1e1b00 */
[----:B--2---:R-:W-:-:S04]  /*0c60*/  ISETP.NE.U32.AND P0, PT, R8, RZ, PT ;  /* 0x000000ff0800720c */ /* 0x004fc80003f05070 */
[----:B------:R-:W-:-:S13]  /*0c70*/  ISETP.NE.AND.EX P0, PT, R9, RZ, PT, P0 ;  /* 0x000000ff0900720c */ /* 0x000fda0003f05300 */
[----:B------:R-:W-:Y:S05]  /*0c80*/  @!P0 BRA `(.L_x_7) ;  /* 0x0000000000088947 */ /* 0x000fea0003800000 */
[----:B------:R0:W5:Y:S01]  /*0c90*/  LD.E R8, desc[UR20][R8.64] ;  /* 0x0000001408087980 */ /* 0x000162000c101900 */
[----:B------:R-:W-:Y:S05]  /*0ca0*/  BRA `(.L_x_8) ;  /* 0x0000000000207947 */ /* 0x000fea0003800000 */
.L_x_7:
[----:B------:R-:W-:Y:S02]  /*0cb0*/  ULDC.64 UR4, c[0x0][0x588] ;  /* 0x0001620000047ab9 */ /* 0x000fe40000000a00 */
[----:B------:R-:W-:-:S04]  /*0cc0*/  ISETP.NE.U32.AND P0, PT, RZ, UR4, PT ;  /* 0x00000004ff007c0c */ /* 0x000fc8000bf05070 */
[----:B------:R-:W-:-:S13]  /*0cd0*/  ISETP.NE.AND.EX P0, PT, RZ, UR5, PT, P0 ;  /* 0x00000005ff007c0c */ /* 0x000fda000bf05300 */
[----:B------:R-:W-:Y:S05]  /*0ce0*/  @!P0 BRA `(.L_x_9) ;  /* 0x00000000000c8947 */ /* 0x000fea0003800000 */
[----:B------:R-:W0:Y:S02]  /*0cf0*/  LDC.64 R8, c[0x0][0x588] ;  /* 0x00016200ff087b82 */ /* 0x000e240000000a00 */
[----:B0-----:R1:W5:Y:S01]  /*0d00*/  LDG.E R8, desc[UR20][R8.64] ;  /* 0x0000001408087981 */ /* 0x001362000c1e1900 */
[----:B------:R-:W-:Y:S05]  /*0d10*/  BRA `(.L_x_8) ;  /* 0x0000000000047947 */ /* 0x000fea0003800000 */
.L_x_9:
[----:B------:R-:W2:Y:S02]  /*0d20*/  LDC R8, c[0x0][0x580] ;  /* 0x00016000ff087b82 */ /* 0x000ea40000000800 */
.L_x_8:
[----:B------:R-:W-:Y:S02]  /*0d30*/  ULDC.64 UR4, c[0x0][0x5a0] ;  /* 0x0001680000047ab9 */ /* 0x000fe40000000a00 */
[----:B------:R-:W-:-:S04]  /*0d40*/  ISETP.NE.U32.AND P0, PT, RZ, UR4, PT ;  /* 0x00000004ff007c0c */ /* 0x000fc8000bf05070 */
[----:B------:R-:W-:-:S13]  /*0d50*/  ISETP.NE.AND.EX P0, PT, RZ, UR5, PT, P0 ;  /* 0x00000005ff007c0c */ /* 0x000fda000bf05300 */
[----:B------:R-:W-:Y:S05]  /*0d60*/  @!P0 BRA `(.L_x_10) ;  /* 0x00000000001c8947 */ /* 0x000fea0003800000 */
[----:B------:R-:W3:Y:S02]  /*0d70*/  LDC.64 R10, c[0x0][0x5a0] ;  /* 0x00016800ff0a7b82 */ /* 0x000ee40000000a00 */
[----:B---3--:R-:W3:Y:S02]  /*0d80*/  LDG.E.64 R10, desc[UR20][R10.64] ;  /* 0x000000140a0a7981 */ /* 0x008ee4000c1e1b00 */
[----:B---3--:R-:W-:-:S04]  /*0d90*/  ISETP.NE.U32.AND P0, PT, R10, RZ, PT ;  /* 0x000000ff0a00720c */ /* 0x008fc80003f05070 */
[----:B------:R-:W-:-:S13]  /*0da0*/  ISETP.NE.AND.EX P0, PT, R11, RZ, PT, P0 ;  /* 0x000000ff0b00720c */ /* 0x000fda0003f05300 */
[----:B------:R-:W-:Y:S05]  /*0db0*/  @!P0 BRA `(.L_x_10) ;  /* 0x0000000000088947 */ /* 0x000fea0003800000 */
[----:B01----:R0:W5:Y:S01]  /*0dc0*/  LD.E R9, desc[UR20][R10.64] ;  /* 0x000000140a097980 */ /* 0x003162000c101900 */
[----:B------:R-:W-:Y:S05]  /*0dd0*/  BRA `(.L_x_11) ;  /* 0x0000000000207947 */ /* 0x000fea0003800000 */
.L_x_10:
[----:B------:R-:W-:Y:S02]  /*0de0*/  ULDC.64 UR4, c[0x0][0x590] ;  /* 0x0001640000047ab9 */ /* 0x000fe40000000a00 */
[----:B------:R-:W-:-:S04]  /*0df0*/  ISETP.NE.U32.AND P0, PT, RZ, UR4, PT ;  /* 0x00000004ff007c0c */ /* 0x000fc8000bf05070 */
[----:B------:R-:W-:-:S13]  /*0e00*/  ISETP.NE.AND.EX P0, PT, RZ, UR5, PT, P0 ;  /* 0x00000005ff007c0c */ /* 0x000fda000bf05300 */
[----:B------:R-:W-:Y:S05]  /*0e10*/  @!P0 BRA `(.L_x_12) ;  /* 0x00000000000c8947 */ /* 0x000fea0003800000 */
[----:B------:R-:W0:Y:S02]  /*0e20*/  LDC.64 R10, c[0x0][0x590] ;  /* 0x00016400ff0a7b82 */ /* 0x000e240000000a00 */
[----:B01----:R1:W5:Y:S01]  /*0e30*/  LDG.E R9, desc[UR20][R10.64] ;  /* 0x000000140a097981 */ /* 0x003362000c1e1900 */
[----:B------:R-:W-:Y:S05]  /*0e40*/  BRA `(.L_x_11) ;  /* 0x0000000000047947 */ /* 0x000fea0003800000 */
.L_x_12:
[----:B01----:R-:W3:Y:S02]  /*0e50*/  LDC R9, c[0x0][0x584] ;  /* 0x00016100ff097b82 */ /* 0x003ee40000000800 */
.L_x_11:
[----:B------:R-:W-:-:S13]  /*0e60*/  LOP3.LUT P0, RZ, R12, 0xff, RZ, 0xc0, !PT ;  /* 0x000000ff0cff7812 */ /* 0x000fda000780c0ff */
[----:B------:R-:W-:Y:S05]  /*0e70*/  @!P0 EXIT ;  /* 0x000000000000894d */ /* 0x000fea0003800000 */
[----:B------:R-:W-:Y:S01]  /*0e80*/  ULDC UR4, c[0x0][0x28c] ;  /* 0x0000a30000047ab9 */ /* 0x000fe20000000800 */
[----:B------:R-:W-:Y:S01]  /*0e90*/  LOP3.LUT R142, R4, 0x1, RZ, 0xfc, !PT ;  /* 0x00000001048e7812 */ /* 0x000fe200078efcff */
[----:B------:R-:W-:-:S04]  /*0ea0*/  UIADD3 UR4, UR4, 0x7f, URZ ;  /* 0x0000007f04047890 */ /* 0x000fc8000fffe03f */
[----:B------:R-:W-:-:S04]  /*0eb0*/  USHF.R.S32.HI UR5, URZ, 0x1f, UR4 ;  /* 0x0000001f3f057899 */ /* 0x000fc80008011404 */
[----:B------:R-:W-:-:S03]  /*0ec0*/  ULEA.HI UR5, UR5, UR4, URZ, 0x7 ;  /* 0x0000000405057291 */ /* 0x000fc6000f8f383f */
[----:B------:R-:W-:Y:S01]  /*0ed0*/  UMOV UR4, URZ ;  /* 0x0000003f00047c82 */ /* 0x000fe20008000000 */
[----:B------:R-:W-:-:S03]  /*0ee0*/  USHF.R.S32.HI UR9, URZ, 0x7, UR5 ;  /* 0x000000073f097899 */ /* 0x000fc60008011405 */
[----:B------:R-:W-:-:S09]  /*0ef0*/  UMOV UR5, URZ ;  /* 0x0000003f00057c82 */ /* 0x000fd20008000000 */
.L_x_165:
[----:B01----:R-:W-:Y:S01]  /*0f00*/  LOP3.LUT R10, R0, 0x80, RZ, 0xc0, !PT ;  /* 0x00000080000a7812 */ /* 0x003fe200078ec0ff */
[----:B------:R-:W0:Y:S01]  /*0f10*/  S2UR UR13, SR_CgaCtaId ;  /* 0x00000000000d79c3 */ /* 0x000e220000008800 */
[----:B------:R-:W-:Y:S01]  /*0f20*/  UMOV UR12, 0x400 ;  /* 0x00000400000c7882 */ /* 0x000fe20000000000 */
[----:B------:R-:W-:Y:S01]  /*0f30*/  UMOV UR6, URZ ;  /* 0x0000003f00067c82 */ /* 0x000fe20008000000 */
[----:B------:R-:W-:Y:S01]  /*0f40*/  SHF.R.U32.HI R10, RZ, 0x7, R10 ;  /* 0x00000007ff0a7819 */ /* 0x000fe2000001160a */
[----:B------:R-:W-:Y:S01]  /*0f50*/  UMOV UR7, URZ ;  /* 0x0000003f00077c82 */ /* 0x000fe20008000000 */
[----:B------:R-:W-:Y:S02]  /*0f60*/  CS2R R18, SRZ ;  /* 0x0000000000127805 */ /* 0x000fe4000001ff00 */
[----:B------:R-:W-:Y:S02]  /*0f70*/  CS2R R16, SRZ ;  /* 0x0000000000107805 */ /* 0x000fe4000001ff00 */
[----:B------:R-:W-:Y:S01]  /*0f80*/  CS2R R20, SRZ ;  /* 0x0000000000147805 */ /* 0x000fe2000001ff00 */
[----:B------:R-:W1:Y:S01]  /*0f90*/  LDC R11, c[0x0][0x28c] ;  /* 0x0000a300ff0b7b82 */ /* 0x000e620000000800 */
[----:B----4-:R-:W4:Y:S01]  /*0fa0*/  SHFL.IDX PT, R10, R10, RZ, 0x1f ;  /* 0x00001fff0a0a7589 */ /* 0x010f2200000e0000 */
[----:B------:R-:W-:-:S02]  /*0fb0*/  CS2R R22, SRZ ;  /* 0x0000000000167805 */ /* 0x000fc4000001ff00 */
[----:B------:R-:W-:Y:S02]  /*0fc0*/  CS2R R88, SRZ ;  /* 0x0000000000587805 */ /* 0x000fe4000001ff00 */
[----:B------:R-:W-:Y:S02]  /*0fd0*/  CS2R R90, SRZ ;  /* 0x00000000005a7805 */ /* 0x000fe4000001ff00 */
[----:B------:R-:W-:Y:S02]  /*0fe0*/  CS2R R92, SRZ ;  /* 0x00000000005c7805 */ /* 0x000fe4000001ff00 */
[----:B------:R-:W-:Y:S02]  /*0ff0*/  CS2R R96, SRZ ;  /* 0x0000000000607805 */ /* 0x000fe4000001ff00 */
[----:B------:R-:W-:Y:S02]  /*1000*/  CS2R R94, SRZ ;  /* 0x00000000005e7805 */ /* 0x000fe4000001ff00 */
        /* <DEDUP_REMOVED lines=16> */
[----:B-1----:R-:W-:Y:S02]  /*1110*/  ISETP.GE.AND P0, PT, R11, 0x1, PT ;  /* 0x000000010b00780c */ /* 0x002fe40003f06270 */
[----:B------:R-:W-:Y:S02]  /*1120*/  CS2R R130, SRZ ;  /* 0x0000000000827805 */ /* 0x000fe4000001ff00 */
[----:B----4-:R-:W-:-:S02]  /*1130*/  R2UR UR8, R10 ;  /* 0x000000000a0872ca */ /* 0x010fc400000e0000 */
[----:B------:R-:W-:Y:S02]  /*1140*/  CS2R R132, SRZ ;  /* 0x0000000000847805 */ /* 0x000fe4000001ff00 */
[----:B------:R-:W-:Y:S02]  /*1150*/  CS2R R134, SRZ ;  /* 0x0000000000867805 */ /* 0x000fe4000001ff00 */
[----:B------:R-:W-:Y:S02]  /*1160*/  CS2R R136, SRZ ;  /* 0x0000000000887805 */ /* 0x000fe4000001ff00 */
[----:B------:R-:W-:Y:S02]  /*1170*/  CS2R R138, SRZ ;  /* 0x00000000008a7805 */ /* 0x000fe4000001ff00 */
[----:B------:R-:W-:Y:S01]  /*1180*/  CS2R R140, SRZ ;  /* 0x00000000008c7805 */ /* 0x000fe2000001ff00 */
[----:B------:R-:W-:Y:S01]  /*1190*/  IMAD.MOV.U32 R143, RZ, RZ, RZ ;  /* 0x000000ffff8f7224 */ /* 0x000fe200078e00ff */
[----:B------:R-:W-:Y:S01]  /*11a0*/  CS2R R56, SRZ ;  /* 0x0000000000387805 */ /* 0x000fe2000001ff00 */
[----:B------:R-:W-:Y:S01]  /*11b0*/  IMAD.MOV.U32 R145, RZ, RZ, RZ ;  /* 0x000000ffff917224 */ /* 0x000fe200078e00ff */
[----:B------:R-:W-:Y:S01]  /*11c0*/  CS2R R58, SRZ ;  /* 0x00000000003a7805 */ /* 0x000fe2000001ff00 */
[----:B--23--:R-:W-:Y:S01]  /*11d0*/  IMAD.U32 R13, RZ, RZ, UR4 ;  /* 0x00000004ff0d7e24 */ /* 0x00cfe2000f8e00ff */
[----:B------:R-:W-:-:S02]  /*11e0*/  CS2R R60, SRZ ;  /* 0x00000000003c7805 */ /* 0x000fc4000001ff00 */
[----:B------:R-:W-:Y:S01]  /*11f0*/  CS2R R62, SRZ ;  /* 0x00000000003e7805 */ /* 0x000fe2000001ff00 */
[----:B------:R-:W-:Y:S01]  /*1200*/  ULEA.HI UR10, UR8, UR8, URZ, 0x1 ;  /* 0x00000008080a7291 */ /* 0x000fe2000f8f083f */
[----:B------:R-:W-:Y:S02]  /*1210*/  CS2R R64, SRZ ;  /* 0x0000000000407805 */ /* 0x000fe4000001ff00 */
[----:B------:R-:W-:Y:S02]  /*1220*/  CS2R R66, SRZ ;  /* 0x0000000000427805 */ /* 0x000fe4000001ff00 */
[----:B------:R-:W-:Y:S01]  /*1230*/  CS2R R68, SRZ ;  /* 0x0000000000447805 */ /* 0x000fe2000001ff00 */
[----:B------:R-:W-:Y:S01]  /*1240*/  ULOP3.LUT UR11, UR10, 0x7fffe, URZ, 0xc0, !UPT ;  /* 0x0007fffe0a0b7892 */ /* 0x000fe2000f8ec03f */
[----:B------:R-:W-:Y:S01]  /*1250*/  CS2R R70, SRZ ;  /* 0x0000000000467805 */ /* 0x000fe2000001ff00 */
[----:B0-----:R-:W-:Y:S01]  /*1260*/  ULEA UR10, UR13, UR12, 0x18 ;  /* 0x0000000c0d0a7291 */ /* 0x001fe2000f8ec03f */
[----:B------:R-:W-:Y:S01]  /*1270*/  CS2R R72, SRZ ;  /* 0x0000000000487805 */ /* 0x000fe2000001ff00 */
[----:B------:R-:W-:Y:S01]  /*1280*/  UIADD3 UR11, UR8, -UR11, URZ ;  /* 0x8000000b080b7290 */ /* 0x000fe2000fffe03f */
[----:B------:R-:W-:Y:S01]  /*1290*/  CS2R R74, SRZ ;  /* 0x00000000004a7805 */ /* 0x000fe2000001ff00 */
[----:B------:R-:W-:Y:S01]  /*12a0*/  UMOV UR12, UR5 ;  /* 0x00000005000c7c82 */ /* 0x000fe20008000000 */
[----:B------:R-:W-:Y:S01]  /*12b0*/  UMOV UR8, URZ ;  /* 0x0000003f00087c82 */ /* 0x000fe20008000000 */
[----:B------:R-:W-:Y:S01]  /*12c0*/  ULEA UR11, UR11, UR10, 0xd ;  /* 0x0000000a0b0b7291 */ /* 0x000fe2000f8e683f */
[----:B------:R-:W-:-:S02]  /*12d0*/  CS2R R76, SRZ ;  /* 0x00000000004c7805 */ /* 0x000fc4000001ff00 */
[----:B------:R-:W-:Y:S02]  /*12e0*/  CS2R R78, SRZ ;  /* 0x00000000004e7805 */ /* 0x000fe4000001ff00 */
[----:B------:R-:W-:Y:S01]  /*12f0*/  CS2R R80, SRZ ;  /* 0x0000000000507805 */ /* 0x000fe2000001ff00 */
[----:B------:R-:W-:Y:S01]  /*1300*/  UIADD3 UR11, UR11, 0x100, URZ ;  /* 0x000001000b0b7890 */ /* 0x000fe2000fffe03f */
[----:B------:R-:W-:Y:S02]  /*1310*/  CS2R R82, SRZ ;  /* 0x0000000000527805 */ /* 0x000fe4000001ff00 */
[----:B------:R-:W-:Y:S02]  /*1320*/  CS2R R84, SRZ ;  /* 0x0000000000547805 */ /* 0x000fe4000001ff00 */
[----:B------:R-:W-:Y:S01]  /*1330*/  CS2R R86, SRZ ;  /* 0x0000000000567805 */ /* 0x000fe2000001ff00 */
[----:B------:R-:W-:Y:S01]  /*1340*/  USHF.R.U32.HI UR11, URZ, 0x4, UR11 ;  /* 0x000000043f0b7899 */ /* 0x000fe2000801160b */
[----:B------:R-:W-:-:S02]  /*1350*/  CS2R R24, SRZ ;  /* 0x0000000000187805 */ /* 0x000fc4000001ff00 */
[----:B------:R-:W-:Y:S02]  /*1360*/  CS2R R26, SRZ ;  /* 0x00000000001a7805 */ /* 0x000fe4000001ff00 */
[----:B------:R-:W-:Y:S01]  /*1370*/  CS2R R28, SRZ ;  /* 0x00000000001c7805 */ /* 0x000fe2000001ff00 */
[----:B------:R-:W-:Y:S01]  /*1380*/  ULOP3.LUT UR11, UR11, 0x3fff, URZ, 0xc0, !UPT ;  /* 0x00003fff0b0b7892 */ /* 0x000fe2000f8ec03f */
        /* <DEDUP_REMOVED lines=12> */
[----:B------:R-:W-:Y:S01]  /*1450*/  CS2R R54, SRZ ;  /* 0x0000000000367805 */ /* 0x000fe2000001ff00 */
[----:B------:R-:W-:Y:S06]  /*1460*/  @!P0 BRA `(.L_x_13) ;  /* 0x0000000800a08947 */ /* 0x000fec0003800000 */
[----:B------:R-:W-:-:S13]  /*1470*/  ISETP.NE.AND P1, PT, R142, 0x3, PT ;  /* 0x000000038e00780c */ /* 0x000fda0003f25270 */
[----:B------:R-:W-:Y:S05]  /*1480*/  @!P1 BRA `(.L_x_14) ;  /* 0x0000000000049947 */ /* 0x000fea0003800000 */
[----:B------:R-:W-:Y:S01]  /*1490*/  BPT.TRAP 0x1 ;  /* 0x000000040000795c */ /* 0x000fe20000300000 */
.L_x_14:
[----:B------:R-:W-:Y:S01]  /*14a0*/  ULEA UR6, UR5, UR10, 0x3 ;  /* 0x0000000a05067291 */ /* 0x000fe2000f8e183f */
[----:B------:R-:W-:-:S05]  /*14b0*/  IMAD.U32 R10, RZ, RZ, UR4 ;  /* 0x00000004ff0a7e24 */ /* 0x000fca000f8e00ff */
[----:B------:R-:W-:-:S04]  /*14c0*/  SHF.L.U32 R10, R10, 0x1f, RZ ;  /* 0x0000001f0a0a7819 */ /* 0x000fc800000006ff */
[----:B------:R0:W1:Y:S01]  /*14d0*/  SYNCS.PHASECHK.TRANS64.TRYWAIT P0, [UR6], R10 ;  /* 0x0000000aff0075a7 */ /* 0x0000620008000146 */
[----:B------:R-:W-:Y:S05]  /*14e0*/  @!P1 BRA `(.L_x_15) ;  /* 0x0000000000049947 */ /* 0x000fea0003800000 */
[----:B------:R-:W-:Y:S01]  /*14f0*/  BPT.TRAP 0x1 ;  /* 0x000000040000795c */ /* 0x000fe20000300000 */
.L_x_15:
[----:B-1----:R-:W-:Y:S05]  /*1500*/  @P0 BRA `(.L_x_16) ;  /* 0x0000000000080947 */ /* 0x002fea0003800000 */
[----:B------:R-:W1:Y:S02]  /*1510*/  SYNCS.PHASECHK.TRANS64.TRYWAIT P0, [UR6], R10 ;  /* 0x0000000aff0075a7 */ /* 0x000e640008000146 */
[----:B-1----:R-:W-:Y:S05]  /*1520*/  @!P0 BRA `(.L_x_17) ;  /* 0x0000008000208947 */ /* 0x002fea0003800000 */
.L_x_16:
[----:B------:R-:W-:Y:S01]  /*1530*/  UIADD3 UR6, UR10, 0x18100, URZ ;  /* 0x000181000a067890 */ /* 0x000fe2000fffe03f */
[----:B------:R-:W-:Y:S01]  /*1540*/  WARPGROUP.ARRIVE ;  /* 0x00000000000079c5 */ /* 0x000fe20000000000 */
[----:B------:R-:W-:Y:S01]  /*1550*/  ULOP3.LUT UR8, UR11, 0x10000, URZ, 0xfc, !UPT ;  /* 0x000100000b087892 */ /* 0x000fe2000f8efc3f */
[----:B------:R-:W-:Y:S01]  /*1560*/  CS2R R18, SRZ ;  /* 0x0000000000127805 */ /* 0x000fe2000001ff00 */
[----:B------:R-:W-:Y:S01]  /*1570*/  USHF.R.U32.HI UR6, URZ, 0x4, UR6 ;  /* 0x000000043f067899 */ /* 0x000fe20008011606 */
[----:B------:R-:W-:Y:S01]  /*1580*/  CS2R R16, SRZ ;  /* 0x0000000000107805 */ /* 0x000fe2000001ff00 */
[----:B------:R-:W-:Y:S01]  /*1590*/  ULEA UR8, UR5, UR8, 0xb ;  /* 0x0000000805087291 */ /* 0x000fe2000f8e583f */
[----:B------:R-:W-:Y:S01]  /*15a0*/  CS2R R20, SRZ ;  /* 0x0000000000147805 */ /* 0x000fe2000001ff00 */
[----:B------:R-:W-:Y:S01]  /*15b0*/  ULOP3.LUT UR6, UR6, 0x3fff, URZ, 0xc0, !UPT ;  /* 0x00003fff06067892 */ /* 0x000fe2000f8ec03f */
[----:B------:R-:W-:Y:S01]  /*15c0*/  CS2R R22, SRZ ;  /* 0x0000000000167805 */ /* 0x000fe2000001ff00 */
[----:B------:R-:W-:Y:S01]  /*15d0*/  UMOV UR13, 0x40000040 ;  /* 0x40000040000d7882 */ /* 0x000fe20000000000 */
[----:B------:R-:W-:Y:S01]  /*15e0*/  UMOV UR15, 0x40000040 ;  /* 0x40000040000f7882 */ /* 0x000fe20000000000 */
[----:B------:R-:W-:Y:S01]  /*15f0*/  ULOP3.LUT UR6, UR6, 0x10000, URZ, 0xfc, !UPT ;  /* 0x0001000006067892 */ /* 0x000fe2000f8efc3f */
[----:B------:R-:W-:Y:S01]  /*1600*/  CS2R R88, SRZ ;  /* 0x0000000000587805 */ /* 0x000fe2000001ff00 */
[----:B------:R-:W-:Y:S01]  /*1610*/  UMOV UR12, UR8 ;  /* 0x00000008000c7c82 */ /* 0x000fe20008000000 */
[----:B------:R-:W-:Y:S01]  /*1620*/  CS2R R90, SRZ ;  /* 0x00000000005a7805 */ /* 0x000fe2000001ff00 */
[----:B------:R-:W-:Y:S01]  /*1630*/  ULEA UR7, UR5, UR6, 0x9 ;  /* 0x0000000605077291 */ /* 0x000fe2000f8e483f */
[----:B------:R-:W-:Y:S01]  /*1640*/  CS2R R92, SRZ ;  /* 0x00000000005c7805 */ /* 0x000fe2000001ff00 */
[----:B------:R-:W-:Y:S01]  /*1650*/  UIADD3 UR6, UR8, 0x400, URZ ;  /* 0x0000040008067890 */ /* 0x000fe2000fffe03f */
[----:B------:R-:W-:-:S02]  /*1660*/  CS2R R96, SRZ ;  /* 0x0000000000607805 */ /* 0x000fc4000001ff00 */
[----:B------:R-:W-:Y:S02]  /*1670*/  CS2R R94, SRZ ;  /* 0x00000000005e7805 */ /* 0x000fe4000001ff00 */
[----:B------:R-:W-:Y:S02]  /*1680*/  CS2R R98, SRZ ;  /* 0x0000000000627805 */ /* 0x000fe4000001ff00 */
[----:B------:R-:W-:Y:S01]  /*1690*/  CS2R R100, SRZ ;  /* 0x0000000000647805 */ /* 0x000fe2000001ff00 */
[----:B------:R-:W-:Y:S01]  /*16a0*/  UMOV UR14, UR7 ;  /* 0x00000007000e7c82 */ /* 0x000fe20008000000 */
[----:B------:R-:W-:Y:S01]  /*16b0*/  CS2R R102, SRZ ;  /* 0x0000000000667805 */ /* 0x000fe2000001ff00 */
[----:B------:R-:W-:Y:S01]  /*16c0*/  QGMMA.64x64x32.F32.E5M2.E5M2 R56, gdesc[UR12], RZ, !UPT ;  /* 0x00e000000c3879f3 */ /* 0x000fe2000c7038ff */
[----:B------:R-:W-:Y:S01]  /*16d0*/  UMOV UR12, UR6 ;  /* 0x00000006000c7c82 */ /* 0x000fe20008000000 */
[----:B------:R-:W-:Y:S01]  /*16e0*/  UMOV UR13, 0x40000040 ;  /* 0x40000040000d7882 */ /* 0x000fe20000000000 */
[----:B------:R-:W-:Y:S01]  /*16f0*/  UIADD3 UR6, UR8, 0x402, URZ ;  /* 0x0000040208067890 */ /* 0x000fe2000fffe03f */
[----:B------:R-:W-:Y:S01]  /*1700*/  QGMMA.64x64x32.F32.E5M2.E5M2 R24, gdesc[UR12], RZ, !UPT ;  /* 0x00e000000c1879f3 */ /* 0x000fe2000c7038ff */
[----:B------:R-:W-:Y:S01]  /*1710*/  UIADD3 UR12, UR8, 0x2, URZ ;  /* 0x00000002080c7890 */ /* 0x000fe2000fffe03f */
[----:B------:R-:W-:Y:S01]  /*1720*/  CS2R R104, SRZ ;  /* 0x0000000000687805 */ /* 0x000fe2000001ff00 */
[----:B------:R-:W-:Y:S01]  /*1730*/  UIADD3 UR14, UR7, 0x2, URZ ;  /* 0x00000002070e7890 */ /* 0x000fe2000fffe03f */
[----:B------:R-:W-:Y:S01]  /*1740*/  CS2R R108, SRZ ;  /* 0x00000000006c7805 */ /* 0x000fe2000001ff00 */
[----:B------:R-:W-:Y:S01]  /*1750*/  UMOV UR13, 0x40000040 ;  /* 0x40000040000d7882 */ /* 0x000fe20000000000 */
[----:B------:R-:W-:Y:S01]  /*1760*/  UMOV UR15, 0x40000040 ;  /* 0x40000040000f7882 */ /* 0x000fe20000000000 */
        /* <DEDUP_REMOVED lines=16> */
[----:B------:R-:W-:Y:S01]  /*1870*/  CS2R R140, SRZ ;  /* 0x00000000008c7805 */ /* 0x000fe2000001ff00 */
[----:B------:R-:W-:Y:S02]  /*1880*/  IMAD.MOV.U32 R143, RZ, RZ, RZ ;  /* 0x000000ffff8f7224 */ /* 0x000fe400078e00ff */
[----:B------:R-:W-:Y:S01]  /*1890*/  IMAD.MOV.U32 R145, RZ, RZ, RZ ;  /* 0x000000ffff917224 */ /* 0x000fe200078e00ff */
[----:B------:R-:W-:Y:S01]  /*18a0*/  QGMMA.64x64x32.F32.E5M2.E5M2 R56, gdesc[UR12], R56 ;  /* 0x00e000000c3879f3 */ /* 0x000fe20008703838 */
[----:B------:R-:W-:Y:S01]  /*18b0*/  UMOV UR12, UR6 ;  /* 0x00000006000c7c82 */ /* 0x000fe20008000000 */
[----:B------:R-:W-:Y:S01]  /*18c0*/  UMOV UR13, 0x40000040 ;  /* 0x40000040000d7882 */ /* 0x000fe20000000000 */
[----:B------:R-:W-:Y:S01]  /*18d0*/  UIADD3 UR6, UR8, 0x404, URZ ;  /* 0x0000040408067890 */ /* 0x000fe2000fffe03f */
[----:B------:R-:W-:Y:S01]  /*18e0*/  QGMMA.64x64x32.F32.E5M2.E5M2 R24, gdesc[UR12], R24 ;  /* 0x00e000000c1879f3 */ /* 0x000fe20008703818 */
[----:B------:R-:W-:-:S02]  /*18f0*/  UIADD3 UR12, UR8, 0x4, URZ ;  /* 0x00000004080c7890 */ /* 0x000fc4000fffe03f */
[----:B------:R-:W-:Y:S01]  /*1900*/  UIADD3 UR14, UR7, 0x4, URZ ;  /* 0x00000004070e7890 */ /* 0x000fe2000fffe03f */
[----:B------:R-:W-:Y:S01]  /*1910*/  UMOV UR13, 0x40000040 ;  /* 0x40000040000d7882 */ /* 0x000fe20000000000 */
[----:B------:R-:W-:-:S07]  /*1920*/  UMOV UR15, 0x40000040 ;  /* 0x40000040000f7882 */ /* 0x000fce0000000000 */
[----:B------:R-:W-:Y:S01]  /*1930*/  QGMMA.64x64x32.F32.E5M2.E5M2 R56, gdesc[UR12], R56 ;  /* 0x00e000000c3879f3 */ /* 0x000fe20008703838 */
[----:B------:R-:W-:Y:S01]  /*1940*/  UMOV UR12, UR6 ;  /* 0x00000006000c7c82 */ /* 0x000fe20008000000 */
[----:B------:R-:W-:Y:S01]  /*1950*/  UMOV UR13, 0x40000040 ;  /* 0x40000040000d7882 */ /* 0x000fe20000000000 */
[----:B------:R-:W-:Y:S01]  /*1960*/  UMOV UR6, 0x4 ;  /* 0x0000000400067882 */ /* 0x000fe20000000000 */
[----:B------:R-:W-:Y:S01]  /*1970*/  QGMMA.64x64x32.F32.E5M2.E5M2 R24, gdesc[UR12], R24 ;  /* 0x00e000000c1879f3 */ /* 0x000fe20008703818 */
[----:B------:R-:W-:Y:S02]  /*1980*/  UIADD3 UR14, UR7, 0x6, URZ ;  /* 0x00000006070e7890 */ /* 0x000fe4000fffe03f */
[----:B------:R-:W-:Y:S01]  /*1990*/  UIADD3 UR12, UR8, 0x6, URZ ;  /* 0x00000006080c7890 */ /* 0x000fe2000fffe03f */
[----:B------:R-:W-:Y:S01]  /*19a0*/  ULDC UR7, c[0x0][0x50c] ;  /* 0x0001430000077ab9 */ /* 0x000fe20000000800 */
[----:B------:R-:W-:Y:S02]  /*19b0*/  UIADD3 UR8, UR8, 0x406, URZ ;  /* 0x0000040608087890 */ /* 0x000fe4000fffe03f */
[----:B------:R-:W-:Y:S01]  /*19c0*/  UISETP.NE.AND UP0, UPT, UR7, 0x4, UPT ;  /* 0x000000040700788c */ /* 0x000fe2000bf05270 */
[----:B------:R-:W-:Y:S01]  /*19d0*/  UMOV UR13, 0x40000040 ;  /* 0x40000040000d7882 */ /* 0x000fe20000000000 */
[----:B------:R-:W-:-:S02]  /*19e0*/  UMOV UR15, 0x40000040 ;  /* 0x40000040000f7882 */ /* 0x000fc40000000000 */
[----:B------:R-:W-:-:S06]  /*19f0*/  USEL UR7, URZ, 0x1, UP0 ;  /* 0x000000013f077887 */ /* 0x000fcc0008000000 */
[----:B------:R-:W-:Y:S01]  /*1a00*/  ISETP.NE.AND P0, PT, RZ, UR7, PT ;  /* 0x00000007ff007c0c */ /* 0x000fe2000bf05270 */
[----:B------:R-:W-:Y:S01]  /*1a10*/  QGMMA.64x64x32.F32.E5M2.E5M2 R56, gdesc[UR12], R56 ;  /* 0x00e000000c3879f3 */ /* 0x000fe20008703838 */
[----:B------:R-:W-:Y:S01]  /*1a20*/  UMOV UR12, UR8 ;  /* 0x00000008000c7c82 */ /* 0x000fe20008000000 */
[----:B------:R-:W-:Y:S02]  /*1a30*/  UMOV UR13, 0x40000040 ;  /* 0x40000040000d7882 */ /* 0x000fe40000000000 */
[----:B------:R-:W-:Y:S08]  /*1a40*/  QGMMA.64x64x32.F32.E5M2.E5M2 R24, gdesc[UR12], R24, gsb0 ;  /* 0x00e000000c1879f3 */ /* 0x000ff00008003818 */
[----:B------:R-:W-:Y:S05]  /*1a50*/  @!P0 BRA `(.L_x_18) ;  /* 0x0000000400088947 */ /* 0x000fea0003800000 */
[----:B------:R-:W-:Y:S02]  /*1a60*/  WARPGROUP.DEPBAR.LE gsb0, 0x0 ;  /* 0x00008000000079c5 */ /* 0x000fe40000010000 */
[----:B------:R-:W-:-:S01]  /*1a70*/  FADD R145, RZ, R56 ;  /* 0x00000038ff917221 */ /* 0x000fc20000000000 */
[----:B------:R-:W-:Y:S01]  /*1a80*/  FADD R140, RZ, R57 ;  /* 0x00000039ff8c7221 */ /* 0x000fe20000000000 */
        /* <DEDUP_REMOVED lines=62> */
[----:B------:R-:W-:-:S06]  /*1e70*/  UMOV UR6, URZ ;  /* 0x0000003f00067c82 */ /* 0x000fcc0008000000 */
.L_x_18:
[----:B------:R-:W-:-:S04]  /*1e80*/  UIADD3 UR12, UR5, 0x1, URZ ;  /* 0x00000001050c7890 */ /* 0x000fc8000fffe03f */
[----:B------:R-:W-:-:S04]  /*1e90*/  UISETP.NE.AND UP0, UPT, UR12, 0x3, UPT ;  /* 0x000000030c00788c */ /* 0x000fc8000bf05270 */
[----:B------:R-:W-:Y:S02]  /*1ea0*/  USEL UR8, URZ, 0x1, UP0 ;  /* 0x000000013f087887 */ /* 0x000fe40008000000 */
[----:B------:R-:W-:Y:S02]  /*1eb0*/  USEL UR12, UR12, URZ, UP0 ;  /* 0x0000003f0c0c7287 */ /* 0x000fe40008000000 */
[----:B------:R-:W-:-:S06]  /*1ec0*/  ULOP3.LUT UR8, UR4, UR8, URZ, 0x3c, !UPT ;  /* 0x0000000804087292 */ /* 0x000fcc000f8e3c3f */
[----:B------:R-:W-:Y:S01]  /*1ed0*/  IMAD.U32 R13, RZ, RZ, UR8 ;  /* 0x00000008ff0d7e24 */ /* 0x000fe2000f8e00ff */
[----:B------:R-:W-:-:S06]  /*1ee0*/  UMOV UR8, 0x1 ;  /* 0x0000000100087882 */ /* 0x000fcc0000000000 */
.L_x_13:
[----:B------:R-:W-:-:S04]  /*1ef0*/  UISETP.LT.AND UP0, UPT, UR9, 0x1, UPT ;  /* 0x000000010900788c */ /* 0x000fc8000bf01270 */
[----:B------:R-:W-:-:S04]  /*1f00*/  USEL UR13, UR9, 0x1, UP0 ;  /* 0x00000001090d7887 */ /* 0x000fc80008000000 */
[----:B------:R-:W-:-:S04]  /*1f10*/  UIADD3 UR13, UR9, -UR13, URZ ;  /* 0x8000000d090d7290 */ /* 0x000fc8000fffe03f */
[----:B------:R-:W-:-:S06]  /*1f20*/  UISETP.GE.AND UP0, UPT, UR13, 0x1, UPT ;  /* 0x000000010d00788c */ /* 0x000fcc000bf06270 */
[----:B------:R-:W-:-:S13]  /*1f30*/  PLOP3.LUT P0, PT, PT, PT, UP0, 0x80, 0x0 ;  /* 0x000000000000781c */ /* 0x000fda0003f0f008 */
[----:B------:R-:W-:Y:S05]  /*1f40*/  @!P0 BRA `(.L_x_19) ;  /* 0x0000000800748947 */ /* 0x000fea0003800000 */
[----:B01----:R-:W-:Y:S01]  /*1f50*/  IMAD.U32 R10, RZ, RZ, UR13 ;  /* 0x0000000dff0a7e24 */ /* 0x003fe2000f8e00ff */
[----:B------:R-:W-:Y:S01]  /*1f60*/  UMOV UR13, UR5 ;  /* 0x00000005000d7c82 */ /* 0x000fe20008000000 */
[----:B------:R-:W-:-:S05]  /*1f70*/  ULDC UR15, c[0x0][0x50c] ;  /* 0x00014300000f7ab9 */ /* 0x000fca0000000800 */
.L_x_27:
[----:B------:R-:W-:-:S13]  /*1f80*/  ISETP.NE.AND P1, PT, R142, 0x3, PT ;  /* 0x000000038e00780c */ /* 0x000fda0003f25270 */
[----:B01----:R-:W-:Y:S05]  /*1f90*/  @!P1 BRA `(.L_x_20) ;  /* 0x0000000000049947 */ /* 0x003fea0003800000 */
[----:B------:R-:W-:Y:S01]  /*1fa0*/  BPT.TRAP 0x1 ;  /* 0x000000040000795c */ /* 0x000fe20000300000 */
.L_x_20:
[----:B------:R-:W0:Y:S01]  /*1fb0*/  S2UR UR14, SR_CgaCtaId ;  /* 0x00000000000e79c3 */ /* 0x000e220000008800 */
[----:B------:R-:W-:Y:S01]  /*1fc0*/  UMOV UR10, 0x400 ;  /* 0x00000400000a7882 */ /* 0x000fe20000000000 */
[----:B------:R-:W-:Y:S01]  /*1fd0*/  SHF.L.U32 R11, R13, 0x1f, RZ ;  /* 0x0000001f0d0b7819 */ /* 0x000fe200000006ff */
[----:B0-----:R-:W-:-:S04]  /*1fe0*/  ULEA UR10, UR14, UR10, 0x18 ;  /* 0x0000000a0e0a7291 */ /* 0x001fc8000f8ec03f */
[----:B------:R-:W-:-:S09]  /*1ff0*/  ULEA UR14, UR12, UR10, 0x3 ;  /* 0x0000000a0c0e7291 */ /* 0x000fd2000f8e183f */
[----:B------:R0:W1:Y:S01]  /*2000*/  SYNCS.PHASECHK.TRANS64.TRYWAIT P0, [UR14], R11 ;  /* 0x0000000bff0075a7 */ /* 0x000062000800014e */
[----:B------:R-:W-:Y:S05]  /*2010*/  @!P1 BRA `(.L_x_21) ;  /* 0x0000000000049947 */ /* 0x000fea0003800000 */
[----:B------:R-:W-:Y:S01]  /*2020*/  BPT.TRAP 0x1 ;  /* 0x000000040000795c */ /* 0x000fe20000300000 */
.L_x_21:
[----:B-1----:R-:W-:Y:S05]  /*2030*/  @P0 BRA `(.L_x_22) ;  /* 0x0000000000080947 */ /* 0x002fea0003800000 */
[----:B------:R-:W1:Y:S02]  /*2040*/  SYNCS.PHASECHK.TRANS64.TRYWAIT P0, [UR14], R11 ;  /* 0x0000000bff0075a7 */ /* 0x000e64000800014e */
[----:B-1----:R-:W-:Y:S05]  /*2050*/  @!P0 BRA `(.L_x_23) ;  /* 0x00000074006c8947 */ /* 0x002fea0003800000 */
.L_x_22:
[----:B------:R-:W-:Y:S01]  /*2060*/  UIADD3 UR14, UR10, 0x18100, URZ ;  /* 0x000181000a0e7890 */ /* 0x000fe2000fffe03f */
[----:B------:R-:W-:Y:S01]  /*2070*/  WARPGROUP.ARRIVE ;  /* 0x00000000000079c5 */ /* 0x000fe20000000000 */
[----:B------:R-:W-:Y:S02]  /*2080*/  UISETP.NE.AND UP0, UPT, UR7, URZ, UPT ;  /* 0x0000003f0700728c */ /* 0x000fe4000bf05270 */
[----:B------:R-:W-:Y:S02]  /*2090*/  USHF.R.U32.HI UR14, URZ, 0x4, UR14 ;  /* 0x000000043f0e7899 */ /* 0x000fe4000801160e */
[----:B------:R-:W-:Y:S02]  /*20a0*/  USEL UR8, UR8, URZ, !UP0 ;  /* 0x0000003f08087287 */ /* 0x000fe4000c000000 */
[----:B------:R-:W-:Y:S02]  /*20b0*/  ULOP3.LUT UR14, UR14, 0x3fff, URZ, 0xc0, !UPT ;  /* 0x00003fff0e0e7892 */ /* 0x000fe4000f8ec03f */
[----:B------:R-:W-:-:S02]  /*20c0*/  ULOP3.LUT UR7, UR11, 0x10000, URZ, 0xfc, !UPT ;  /* 0x000100000b077892 */ /* 0x000fc4000f8efc3f */
[----:B------:R-:W-:Y:S02]  /*20d0*/  ULOP3.LUT UR14, UR14, 0x10000, URZ, 0xfc, !UPT ;  /* 0x000100000e0e7892 */ /* 0x000fe4000f8efc3f */
[----:B------:R-:W-:Y:S02]  /*20e0*/  UISETP.NE.U32.AND UP0, UPT, UR8, URZ, UPT ;  /* 0x0000003f0800728c */ /* 0x000fe4000bf05070 */
[----:B------:R-:W-:Y:S02]  /*20f0*/  ULEA UR8, UR12, UR7, 0xb ;  /* 0x000000070c087291 */ /* 0x000fe4000f8e583f */
[----:B------:R-:W-:Y:S02]  /*2100*/  ULEA UR7, UR12, UR14, 0x9 ;  /* 0x0000000e0c077291 */ /* 0x000fe4000f8e483f */
[----:B------:R-:W-:Y:S01]  /*2110*/  UIADD3 UR14, UR8, 0x400, URZ ;  /* 0x00000400080e7890 */ /* 0x000fe2000fffe03f */
[----:B------:R-:W-:Y:S02]  /*2120*/  UMOV UR17, 0x40000040 ;  /* 0x4000004000117882 */ /* 0x000fe40000000000 */
[----:B------:R-:W-:Y:S01]  /*2130*/  UMOV UR16, UR8 ;  /* 0x0000000800107c82 */ /* 0x000fe20008000000 */
[----:B------:R-:W-:Y:S01]  /*2140*/  UMOV UR19, 0x40000040 ;  /* 0x4000004000137882 */ /* 0x000fe20000000000 */
[----:B------:R-:W-:Y:S01]  /*2150*/  UMOV UR18, UR7 ;  /* 0x0000000700127c82 */ /* 0x000fe20008000000 */
[----:B------:R-:W-:Y:S01]  /*2160*/  UIADD3 UR6, UR6, 0x4, URZ ;  /* 0x0000000406067890 */ /* 0x000fe2000fffe03f */
[----:B------:R-:W-:Y:S01]  /*2170*/  QGMMA.64x64x32.F32.E5M2.E5M2 R56, gdesc[UR16], R56, UP0 ;  /* 0x00e00000103879f3 */ /* 0x000fe2000bf03838 */
[----:B------:R-:W-:Y:S01]  /*2180*/  UMOV UR16, UR14 ;  /* 0x0000000e00107c82 */ /* 0x000fe20008000000 */
[----:B------:R-:W-:Y:S01]  /*2190*/  UMOV UR17, 0x40000040 ;  /* 0x4000004000117882 */ /* 0x000fe20000000000 */
[----:B------:R-:W-:Y:S01]  /*21a0*/  UIADD3 UR14, UR8, 0x402, URZ ;  /* 0x00000402080e7890 */ /* 0x000fe2000fffe03f */
[----:B------:R-:W-:Y:S01]  /*21b0*/  QGMMA.64x64x32.F32.E5M2.E5M2 R24, gdesc[UR16], R24, UP0 ;  /* 0x00e00000101879f3 */ /* 0x000fe2000bf03818 */
[----:B------:R-:W-:-:S02]  /*21c0*/  UIADD3 UR16, UR8, 0x2, URZ ;  /* 0x0000000208107890 */ /* 0x000fc4000fffe03f */
[----:B------:R-:W-:Y:S01]  /*21d0*/  UIADD3 UR18, UR7, 0x2, URZ ;  /* 0x0000000207127890 */ /* 0x000fe2000fffe03f */
[----:B------:R-:W-:Y:S01]  /*21e0*/  UMOV UR17, 0x40000040 ;  /* 0x4000004000117882 */ /* 0x000fe20000000000 */
[----:B------:R-:W-:Y:S01]  /*21f0*/  UMOV UR19, 0x40000040 ;  /* 0x4000004000137882 */ /* 0x000fe20000000000 */
[----:B------:R-:W-:-:S06]  /*2200*/  UISETP.NE.AND UP0, UPT, UR6, UR15, UPT ;  /* 0x0000000f0600728c */ /* 0x000fcc000bf05270 */
[----:B------:R-:W-:Y:S01]  /*2210*/  QGMMA.64x64x32.F32.E5M2.E5M2 R56, gdesc[UR16], R56 ;  /* 0x00e00000103879f3 */ /* 0x000fe20008703838 */
[----:B------:R-:W-:Y:S01]  /*2220*/  UMOV UR16, UR14 ;  /* 0x0000000e00107c82 */ /* 0x000fe20008000000 */
[----:B------:R-:W-:Y:S01]  /*2230*/  UMOV UR17, 0x40000040 ;  /* 0x4000004000117882 */ /* 0x000fe20000000000 */
[----:B------:R-:W-:Y:S01]  /*2240*/  UIADD3 UR14, UR8, 0x404, URZ ;  /* 0x00000404080e7890 */ /* 0x000fe2000fffe03f */
[----:B------:R-:W-:Y:S01]  /*2250*/  QGMMA.64x64x32.F32.E5M2.E5M2 R24, gdesc[UR16], R24 ;  /* 0x00e00000101879f3 */ /* 0x000fe20008703818 */
[----:B------:R-:W-:Y:S02]  /*2260*/  UIADD3 UR16, UR8, 0x4, URZ ;  /* 0x0000000408107890 */ /* 0x000fe4000fffe03f */
[----:B------:R-:W-:Y:S01]  /*2270*/  UIADD3 UR18, UR7, 0x4, URZ ;  /* 0x0000000407127890 */ /* 0x000fe2000fffe03f */
[----:B------:R-:W-:Y:S01]  /*2280*/  UMOV UR17, 0x40000040 ;  /* 0x4000004000117882 */ /* 0x000fe20000000000 */
[----:B------:R-:W-:-:S07]  /*2290*/  UMOV UR19, 0x40000040 ;  /* 0x4000004000137882 */ /* 0x000fce0000000000 */
[----:B------:R-:W-:Y:S01]  /*22a0*/  QGMMA.64x64x32.F32.E5M2.E5M2 R56, gdesc[UR16], R56 ;  /* 0x00e00000103879f3 */ /* 0x000fe20008703838 */
[----:B------:R-:W-:Y:S01]  /*22b0*/  UMOV UR16, UR14 ;  /* 0x0000000e00107c82 */ /* 0x000fe20008000000 */
[----:B------:R-:W-:Y:S02]  /*22c0*/  UMOV UR17, 0x40000040 ;  /* 0x4000004000117882 */ /* 0x000fe40000000000 */
[----:B------:R-:W-:Y:S01]  /*22d0*/  QGMMA.64x64x32.F32.E5M2.E5M2 R24, gdesc[UR16], R24 ;  /* 0x00e00000101879f3 */ /* 0x000fe20008703818 */
[----:B------:R-:W-:Y:S02]  /*22e0*/  UIADD3 UR16, UR8, 0x6, URZ ;  /* 0x0000000608107890 */ /* 0x000fe4000fffe03f */
[----:B------:R-:W-:Y:S02]  /*22f0*/  UIADD3 UR18, UR7, 0x6, URZ ;  /* 0x0000000607127890 */ /* 0x000fe4000fffe03f */
[----:B------:R-:W-:Y:S01]  /*2300*/  UIADD3 UR8, UR8, 0x406, URZ ;  /* 0x0000040608087890 */ /* 0x000fe2000fffe03f */
[----:B------:R-:W-:Y:S01]  /*2310*/  UMOV UR17, 0x40000040 ;  /* 0x4000004000117882 */ /* 0x000fe20000000000 */
[----:B------:R-:W-:Y:S01]  /*2320*/  UMOV UR19, 0x40000040 ;  /* 0x4000004000137882 */ /* 0x000fe20000000000 */
[----:B------:R-:W-:-:S06]  /*2330*/  USEL UR7, URZ, 0x1, UP0 ;  /* 0x000000013f077887 */ /* 0x000fcc0008000000 */
[----:B------:R-:W-:Y:S01]  /*2340*/  ISETP.NE.AND P0, PT, RZ, UR7, PT ;  /* 0x00000007ff007c0c */ /* 0x000fe2000bf05270 */
[----:B------:R-:W-:Y:S01]  /*2350*/  QGMMA.64x64x32.F32.E5M2.E5M2 R56, gdesc[UR16], R56 ;  /* 0x00e00000103879f3 */ /* 0x000fe20008703838 */
[----:B------:R-:W-:Y:S01]  /*2360*/  UMOV UR16, UR8 ;  /* 0x0000000800107c82 */ /* 0x000fe20008000000 */
[----:B------:R-:W-:Y:S02]  /*2370*/  UMOV UR17, 0x40000040 ;  /* 0x4000004000117882 */ /* 0x000fe40000000000 */
[----:B------:R-:W-:Y:S03]  /*2380*/  QGMMA.64x64x32.F32.E5M2.E5M2 R24, gdesc[UR16], R24, gsb0 ;  /* 0x00e00000101879f3 */ /* 0x000fe60008003818 */
[----:B------:R-:W-:-:S05]  /*2390*/  WARPGROUP.DEPBAR.LE gsb0, 0x1 ;  /* 0x00008000000079c5 */ /* 0x000fca0000010100 */
[----:B------:R-:W-:Y:S05]  /*23a0*/  @!P0 BRA `(.L_x_24) ;  /* 0x0000000400088947 */ /* 0x000fea0003800000 */
[----:B------:R-:W-:Y:S02]  /*23b0*/  WARPGROUP.DEPBAR.LE gsb0, 0x0 ;  /* 0x00008000000079c5 */ /* 0x000fe40000010000 */
[----:B------:R-:W-:-:S01]  /*23c0*/  FADD R145, R56, R145 ;  /* 0x0000009138917221 */ /* 0x000fc20000000000 */
[----:B------:R-:W-:Y:S01]  /*23d0*/  FADD R140, R57, R140 ;  /* 0x0000008c398c7221 */ /* 0x000fe20000000000 */
        /* <DEDUP_REMOVED lines=62> */
[----:B------:R-:W-:-:S06]  /*27c0*/  UMOV UR6, URZ ;  /* 0x0000003f00067c82 */ /* 0x000fcc0008000000 */
.L_x_24:
[----:B------:R-:W-:Y:S05]  /*27d0*/  @!P1 BRA `(.L_x_25) ;  /* 0x0000000000049947 */ /* 0x000fea0003800000 */
[----:B------:R-:W-:Y:S01]  /*27e0*/  BPT.TRAP 0x1 ;  /* 0x000000040000795c */ /* 0x000fe20000300000 */
.L_x_25:
[----:B------:R-:W-:Y:S01]  /*27f0*/  ULEA UR8, UR13, UR10, 0x3 ;  /* 0x0000000a0d087291 */ /* 0x000fe2000f8e183f */
[----:B------:R-:W-:-:S03]  /*2800*/  ISETP.GT.U32.AND P0, PT, R4, 0x1, PT ;  /* 0x000000010400780c */ /* 0x000fc60003f04070 */
[----:B------:R-:W-:-:S04]  /*2810*/  UIADD3 UR8, UR8, 0x18, URZ ;  /* 0x0000001808087890 */ /* 0x000fc8000fffe03f */
[----:B------:R-:W-:-:S09]  /*2820*/  UPRMT UR8, URZ, 0x654, UR8 ;  /* 0x000006543f087896 */ /* 0x000fd20008000008 */
[----:B------:R-:W-:Y:S01]  /*2830*/  SYNCS.ARRIVE.TRANS64.RED.A1T0 RZ, [UR8], RZ ;  /* 0x000000ffffff79a7 */ /* 0x000fe20008100408 */
[----:B------:R-:W-:Y:S05]  /*2840*/  @P0 BRA `(.L_x_26) ;  /* 0x0000000000040947 */ /* 0x000fea0003800000 */
[----:B------:R-:W-:Y:S01]  /*2850*/  BPT.TRAP 0x1 ;  /* 0x000000040000795c */ /* 0x000fe20000300000 */
.L_x_26:
[----:B------:R-:W-:Y:S01]  /*2860*/  UIADD3 UR12, UR12, 0x1, URZ ;  /* 0x000000010c0c7890 */ /* 0x000fe2000fffe03f */
[C---:B------:R-:W-:Y:S01]  /*2870*/  ISETP.GT.AND P0, PT, R10.reuse, 0x1, PT ;  /* 0x000000010a00780c */ /* 0x040fe20003f04270 */
[----:B------:R-:W-:Y:S01]  /*2880*/  UIADD3 UR13, UR13, 0x1, URZ ;  /* 0x000000010d0d7890 */ /* 0x000fe2000fffe03f */
[----:B------:R-:W-:Y:S01]  /*2890*/  VIADD R10, R10, 0xffffffff ;  /* 0xffffffff0a0a7836 */ /* 0x000fe20000000000 */
[----:B------:R-:W-:Y:S02]  /*28a0*/  UISETP.NE.AND UP0, UPT, UR12, 0x3, UPT ;  /* 0x000000030c00788c */ /* 0x000fe4000bf05270 */
[----:B------:R-:W-:Y:S02]  /*28b0*/  UISETP.NE.AND UP1, UPT, UR13, 0x3, UPT ;  /* 0x000000030d00788c */ /* 0x000fe4000bf25270 */
[----:B------:R-:W-:Y:S02]  /*28c0*/  USEL UR8, URZ, 0x1, UP0 ;  /* 0x000000013f087887 */ /* 0x000fe40008000000 */
[----:B------:R-:W-:-:S02]  /*28d0*/  USEL UR12, UR12, URZ, UP0 ;  /* 0x0000003f0c0c7287 */ /* 0x000fc40008000000 */
[----:B------:R-:W-:Y:S02]  /*28e0*/  USEL UR13, UR13, URZ, UP1 ;  /* 0x0000003f0d0d7287 */ /* 0x000fe40008800000 */
[----:B------:R-:W-:Y:S01]  /*28f0*/  LOP3.LUT R13, R13, UR8, RZ, 0x3c, !PT ;  /* 0x000000080d0d7c12 */ /* 0x000fe2000f8e3cff */
[----:B------:R-:W-:Y:S01]  /*2900*/  UMOV UR8, 0x1 ;  /* 0x0000000100087882 */ /* 0x000fe20000000000 */
[----:B------:R-:W-:Y:S08]  /*2910*/  @P0 BRA `(.L_x_27) ;  /* 0xfffffff400980947 */ /* 0x000ff0000383ffff */
.L_x_19:
[----:B------:R-:W-:Y:S01]  /*2920*/  UISETP.NE.AND UP0, UPT, UR6, URZ, UPT ;  /* 0x0000003f0600728c */ /* 0x000fe2000bf05270 */
[----:B01----:R-:W0:Y:S03]  /*2930*/  LDC R10, c[0x0][0x28c] ;  /* 0x0000a300ff0a7b82 */ /* 0x003e260000000800 */
[----:B------:R-:W-:-:S06]  /*2940*/  USEL UR6, URZ, 0x1, !UP0 ;  /* 0x000000013f067887 */ /* 0x000fcc000c000000 */
[----:B------:R-:W-:Y:S02]  /*2950*/  ISETP.NE.AND P0, PT, RZ, UR6, PT ;  /* 0x00000006ff007c0c */ /* 0x000fe4000bf05270 */
[----:B0-----:R-:W-:-:S11]  /*2960*/  ISETP.GE.AND P1, PT, R10, 0x1, PT ;  /* 0x000000010a00780c */ /* 0x001fd60003f26270 */
[----:B------:R-:W-:Y:S05]  /*2970*/  @!P0 BRA `(.L_x_28) ;  /* 0x0000000400048947 */ /* 0x000fea0003800000 */
[----:B------:R-:W-:Y:S02]  /*2980*/  WARPGROUP.DEPBAR.LE gsb0, 0x0 ;  /* 0x00008000000079c5 */ /* 0x000fe40000010000 */
[----:B------:R-:W-:Y:S01]  /*2990*/  FADD R145, R56, R145 ;  /* 0x0000009138917221 */ /* 0x000fe20000000000 */
        /* <DEDUP_REMOVED lines=62> */
[----:B------:R-:W-:-:S07]  /*2d80*/  FADD R18, R18, R55 ;  /* 0x0000003712127221 */ /* 0x000fce0000000000 */
.L_x_28:
[----:B------:R-:W-:Y:S02]  /*2d90*/  WARPGROUP.DEPBAR.LE gsb0, 0x0 ;  /* 0x00008000000079c5 */ /* 0x000fe40000010000 */
[----:B------:R-:W-:Y:S05]  /*2da0*/  @!P1 BRA `(.L_x_29) ;  /* 0x0000000000409947 */ /* 0x000fea0003800000 */
[----:B------:R-:W-:-:S13]  /*2db0*/  ISETP.NE.AND P0, PT, R142, 0x3, PT ;  /* 0x000000038e00780c */ /* 0x000fda0003f05270 */
[----:B------:R-:W-:Y:S05]  /*2dc0*/  @!P0 BRA `(.L_x_30) ;  /* 0x0000000000048947 */ /* 0x000fea0003800000 */
[----:B------:R-:W-:Y:S01]  /*2dd0*/  BPT.TRAP 0x1 ;  /* 0x000000040000795c */ /* 0x000fe20000300000 */
.L_x_30:
[----:B------:R-:W-:Y:S01]  /*2de0*/  UISETP.LT.AND UP0, UPT, UR9, 0x1, UPT ;  /* 0x000000010900788c */ /* 0x000fe2000bf01270 */
[----:B------:R-:W-:-:S03]  /*2df0*/  ISETP.GT.U32.AND P0, PT, R4, 0x1, PT ;  /* 0x000000010400780c */ /* 0x000fc60003f04070 */
[----:B------:R-:W-:-:S04]  /*2e00*/  USEL UR8, UR9, 0x1, UP0 ;  /* 0x0000000109087887 */ /* 0x000fc80008000000 */
[----:B------:R-:W-:-:S04]  /*2e10*/  UIADD3 UR8, UR5, UR9, -UR8 ;  /* 0x0000000905087290 */ /* 0x000fc8000fffe808 */
[----:B------:R-:W-:-:S04]  /*2e20*/  UIMAD.WIDE.U32 UR6, UR8, -0x55555555, URZ ;  /* 0xaaaaaaab080678a5 */ /* 0x000fc8000f8e003f */
[----:B------:R-:W-:-:S04]  /*2e30*/  USHF.R.U32.HI UR6, URZ, 0x1, UR7 ;  /* 0x000000013f067899 */ /* 0x000fc80008011607 */
[----:B------:R-:W-:-:S04]  /*2e40*/  UIMAD UR8, UR6, -0x3, UR8 ;  /* 0xfffffffd060878a4 */ /* 0x000fc8000f8e0208 */
[----:B------:R-:W-:-:S04]  /*2e50*/  ULEA UR8, UR8, UR10, 0x3 ;  /* 0x0000000a08087291 */ /* 0x000fc8000f8e183f */
[----:B------:R-:W-:-:S04]  /*2e60*/  UIADD3 UR8, UR8, 0x18, URZ ;  /* 0x0000001808087890 */ /* 0x000fc8000fffe03f */
[----:B------:R-:W-:-:S09]  /*2e70*/  UPRMT UR8, URZ, 0x654, UR8 ;  /* 0x000006543f087896 */ /* 0x000fd20008000008 */
[----:B------:R-:W-:Y:S01]  /*2e80*/  SYNCS.ARRIVE.TRANS64.RED.A1T0 RZ, [UR8], RZ ;  /* 0x000000ffffff79a7 */ /* 0x000fe20008100408 */
[----:B------:R-:W-:Y:S05]  /*2e90*/  @P0 BRA `(.L_x_29) ;  /* 0x0000000000040947 */ /* 0x000fea0003800000 */
[----:B------:R-:W-:Y:S01]  /*2ea0*/  BPT.TRAP 0x1 ;  /* 0x000000040000795c */ /* 0x000fe20000300000 */
.L_x_29:
[----:B------:R-:W0:Y:S01]  /*2eb0*/  LDC R14, c[0x0][0x288] ;  /* 0x0000a200ff0e7b82 */ /* 0x000e220000000800 */
[----:B------:R-:W-:Y:S01]  /*2ec0*/  IMAD.SHL.U32 R33, R7, 0x40, RZ ;  /* 0x0000004007217824 */ /* 0x000fe200078e00ff */
[--C-:B------:R-:W-:Y:S01]  /*2ed0*/  SHF.R.U32.HI R10, RZ, 0x2, R0.reuse ;  /* 0x00000002ff0a7819 */ /* 0x100fe20000011600 */
[----:B------:R-:W-:Y:S01]  /*2ee0*/  UIADD3 UR5, UR9, UR5, URZ ;  /* 0x0000000509057290 */ /* 0x000fe2000fffe03f */
[----:B------:R-:W-:Y:S01]  /*2ef0*/  LOP3.LUT R12, R0, 0x60, RZ, 0xc0, !PT ;  /* 0x00000060000c7812 */ /* 0x000fe200078ec0ff */
[----:B------:R-:W-:Y:S01]  /*2f00*/  IMAD.SHL.U32 R34, R6, 0x100, RZ ;  /* 0x0000010006227824 */ /* 0x000fe200078e00ff */
[----:B------:R-:W-:Y:S01]  /*2f10*/  SHF.R.U32.HI R13, RZ, 0x7, R0 ;  /* 0x00000007ff0d7819 */ /* 0x000fe20000011600 */
[----:B------:R-:W-:Y:S01]  /*2f20*/  UISETP.GT.U32.AND UP0, UPT, UR5, 0x2, UPT ;  /* 0x000000020500788c */ /* 0x000fe2000bf04070 */
[----:B------:R-:W-:Y:S01]  /*2f30*/  LOP3.LUT R11, R10, 0x7, RZ, 0xc0, !PT ;  /* 0x000000070a0b7812 */ /* 0x000fe200078ec0ff */
[C---:B------:R-:W-:Y:S01]  /*2f40*/  IMAD.SHL.U32 R26, R0.reuse, 0x2, RZ ;  /* 0x00000002001a7824 */ /* 0x040fe200078e00ff */
[----:B------:R-:W-:Y:S01]  /*2f50*/  SHF.R.U32.HI R12, RZ, 0x1, R12 ;  /* 0x00000001ff0c7819 */ /* 0x000fe2000001160c */
[----:B------:R-:W-:Y:S01]  /*2f60*/  ULDC UR12, c[0x0][0x284] ;  /* 0x0000a100000c7ab9 */ /* 0x000fe20000000800 */
[----:B------:R-:W-:Y:S01]  /*2f70*/  LOP3.LUT R10, R13, 0x1, RZ, 0xc0, !PT ;  /* 0x000000010d0a7812 */ /* 0x000fe200078ec0ff */
[----:B------:R-:W-:Y:S01]  /*2f80*/  UISETP.LT.U32.AND UP0, UPT, UR9, 0x3, UP0 ;  /* 0x000000030900788c */ /* 0x000fe20008701070 */
[----:B------:R-:W-:Y:S01]  /*2f90*/  IADD3 R15, RZ, -R12, -R11 ;  /* 0x8000000cff0f7210 */ /* 0x000fe20007ffe80b */
[----:B------:R-:W-:Y:S01]  /*2fa0*/  UISETP.GE.U32.AND UP1, UPT, UR9, 0x3, UPT ;  /* 0x000000030900788c */ /* 0x000fe2000bf26070 */
[----:B------:R-:W-:Y:S01]  /*2fb0*/  LOP3.LUT R13, R0, 0x3, RZ, 0xc0, !PT ;  /* 0x00000003000d7812 */ /* 0x000fe200078ec0ff */
[C---:B------:R-:W-:Y:S01]  /*2fc0*/  IMAD.SHL.U32 R24, R10.reuse, 0x40, RZ ;  /* 0x000000400a187824 */ /* 0x040fe200078e00ff */
[----:B------:R-:W-:Y:S01]  /*2fd0*/  SHF.R.S32.HI R29, RZ, 0x1f, R5 ;  /* 0x0000001fff1d7819 */ /* 0x000fe20000011405 */
[----:B------:R-:W-:Y:S01]  /*2fe0*/  UIMAD.WIDE.U32 UR6, UR5, -0x55555555, URZ ;  /* 0xaaaaaaab050678a5 */ /* 0x000fe2000f8e003f */
[C---:B------:R-:W-:Y:S01]  /*2ff0*/  LOP3.LUT R26, R33.reuse, 0x6, R26, 0xf8, !PT ;  /* 0x00000006211a7812 */ /* 0x040fe200078ef81a */
[----:B------:R-:W-:Y:S01]  /*3000*/  USEL UR8, URZ, 0x1, !UP0 ;  /* 0x000000013f087887 */ /* 0x000fe2000c000000 */
[----:B------:R-:W-:Y:S01]  /*3010*/  IMAD R15, R10, -0x40, R15 ;  /* 0xffffffc00a0f7824 */ /* 0x000fe200078e020f */
[----:B------:R-:W-:Y:S01]  /*3020*/  ULDC.64 UR10, c[0x0][0x5d0] ;  /* 0x00017400000a7ab9 */ /* 0x000fe20000000a00 */
[----:B0-----:R-:W-:Y:S01]  /*3030*/  ISETP.GE.AND P0, PT, R33, R14, PT ;  /* 0x0000000e2100720c */ /* 0x001fe20003f06270 */
[----:B------:R-:W-:Y:S01]  /*3040*/  IMAD R10, R13, -0x2, R14 ;  /* 0xfffffffe0d0a7824 */ /* 0x000fe200078e020e */
[----:B------:R-:W-:Y:S01]  /*3050*/  SHF.R.S32.HI R27, RZ, 0x1f, R26 ;  /* 0x0000001fff1b7819 */ /* 0x000fe2000001141a */
[----:B------:R-:W-:Y:S01]  /*3060*/  IMAD R14, R29, UR10, RZ ;  /* 0x0000000a1d0e7c24 */ /* 0x000fe2000f8e02ff */
[----:B------:R-:W-:Y:S01]  /*3070*/  ISETP.GE.OR P0, PT, R34, UR12, P0 ;  /* 0x0000000c22007c0c */ /* 0x000fe20008706670 */
[----:B------:R-:W-:Y:S01]  /*3080*/  USHF.R.U32.HI UR6, URZ, 0x1, UR7 ;  /* 0x000000013f067899 */ /* 0x000fe20008011607 */
[----:B------:R-:W-:Y:S01]  /*3090*/  LOP3.LUT R35, R24, 0x40, R11, 0xe2, !PT ;  /* 0x0000004018237812 */ /* 0x000fe200078ee20b */
[----:B------:R-:W-:Y:S01]  /*30a0*/  ULOP3.LUT UR4, UR4, UR8, URZ, 0x3c, !UPT ;  /* 0x0000000804047292 */ /* 0x000fe2000f8e3c3f */
[----:B------:R-:W-:Y:S01]  /*30b0*/  IMAD.WIDE R24, R6, 0x100, RZ ;  /* 0x0000010006187825 */ /* 0x000fe200078e02ff */
[----:B------:R-:W-:Y:S01]  /*30c0*/  UIMAD UR5, UR6, -0x3, UR5 ;  /* 0xfffffffd060578a4 */ /* 0x000fe2000f8e0205 */
[----:B------:R-:W-:Y:S01]  /*30d0*/  IADD3 R34, -R34, UR12, R15 ;  /* 0x0000000c22227c10 */ /* 0x000fe2000fffe10f */
[----:B------:R-:W-:Y:S01]  /*30e0*/  @UP1 ULOP3.LUT UR4, UR4, 0x1, UR6, 0x78, !UPT ;  /* 0x0000000104041892 */ /* 0x000fe2000f8e7806 */
[C---:B------:R-:W-:Y:S01]  /*30f0*/  IMAD R11, R5.reuse, UR11, R14 ;  /* 0x0000000b050b7c24 */ /* 0x040fe2000f8e020e */
[----:B------:R-:W-:Y:S01]  /*3100*/  LOP3.LUT R35, R24, R35, R12, 0xfe, !PT ;  /* 0x0000002318237212 */ /* 0x000fe200078efe0c */
[----:B------:R-:W-:-:S04]  /*3110*/  IMAD.WIDE.U32 R6, R5, UR10, R26 ;  /* 0x0000000a05067c25 */ /* 0x000fc8000f8e001a */
[----:B------:R-:W-:Y:S02]  /*3120*/  IMAD.IADD R7, R7, 0x1, R11 ;  /* 0x0000000107077824 */ /* 0x000fe400078e020b */
[----:B------:R-:W-:Y:S02]  /*3130*/  IMAD.IADD R33, R10, 0x1, -R33 ;  /* 0x000000010a217824 */ /* 0x000fe400078e0a21 */
[----:B------:R-:W-:Y:S01]  /*3140*/  IMAD.MOV.U32 R32, RZ, RZ, -0x1 ;  /* 0xffffffffff207424 */ /* 0x000fe200078e00ff */
[----:B------:R-:W-:Y:S06]  /*3150*/  @P0 BRA `(.L_x_31) ;  /* 0x0000004800040947 */ /* 0x000fec0003800000 */
[----:B------:R-:W0:Y:S01]  /*3160*/  LDC.64 R30, c[0x0][0x5c8] ;  /* 0x00017200ff1e7b82 */ /* 0x000e220000000a00 */
[----:B------:R-:W-:Y:S01]  /*3170*/  ULDC.64 UR6, c[0x0][0x5c0] ;  /* 0x0001700000067ab9 */ /* 0x000fe20000000a00 */
[----:B------:R-:W-:Y:S01]  /*3180*/  BSSY B0, `(.L_x_31) ;  /* 0x000047e000007945 */ /* 0x000fe20003800000 */
[-C--:B0-----:R-:W-:Y:S02]  /*3190*/  IMAD R10, R25, R30.reuse, RZ ;  /* 0x0000001e190a7224 */ /* 0x081fe400078e02ff */
[----:B------:R-:W-:-:S04]  /*31a0*/  IMAD.WIDE.U32 R6, R35, R30, R6 ;  /* 0x0000001e23067225 */ /* 0x000fc800078e0006 */
[----:B------:R-:W-:Y:S01]  /*31b0*/  IMAD R13, R35, R31, R10 ;  /* 0x0000001f230d7224 */ /* 0x000fe200078e020a */
[----:B------:R-:W-:Y:S01]  /*31c0*/  IADD3 R14, P4, R6, UR6, RZ ;  /* 0x00000006060e7c10 */ /* 0x000fe2000ff9e0ff */
[C---:B------:R-:W-:Y:S01]  /*31d0*/  IMAD.SHL.U32 R11, R30.reuse, 0x80, RZ ;  /* 0x000000801e0b7824 */ /* 0x040fe200078e00ff */
[C---:B------:R-:W-:Y:S01]  /*31e0*/  LEA R28, P2, R30.reuse, R6, 0x3 ;  /* 0x000000061e1c7211 */ /* 0x040fe200078418ff */
[----:B------:R-:W-:Y:S01]  /*31f0*/  IMAD.IADD R36, R7, 0x1, R13 ;  /* 0x0000000107247824 */ /* 0x000fe200078e020d */
[----:B------:R-:W-:Y:S02]  /*3200*/  SHF.L.U64.HI R7, R30, 0x7, R31 ;  /* 0x000000071e077819 */ /* 0x000fe4000001021f */
[----:B------:R-:W-:Y:S02]  /*3210*/  IADD3 R10, P1, P0, R6, UR6, R11 ;  /* 0x00000006060a7c10 */ /* 0x000fe4000f83e00b */
[----:B------:R-:W-:Y:S02]  /*3220*/  IADD3.X R15, R36, UR7, RZ, P4, !PT ;  /* 0x00000007240f7c10 */ /* 0x000fe4000a7fe4ff */
[----:B---3-5:R-:W-:-:S02]  /*3230*/  FSETP.NEU.AND P4, PT, R9, RZ, PT ;  /* 0x000000ff0900720b */ /* 0x028fc40003f8d000 */
[----:B------:R-:W-:Y:S02]  /*3240*/  LEA.HI.X R30, R30, R36, R31, 0x3, P2 ;  /* 0x000000241e1e7211 */ /* 0x000fe400010f1c1f */
[C---:B------:R-:W-:Y:S02]  /*3250*/  IADD3 R12, P2, R28.reuse, UR6, RZ ;  /* 0x000000061c0c7c10 */ /* 0x040fe4000ff5e0ff */
[----:B------:R-:W-:Y:S02]  /*3260*/  IADD3 R6, P5, P6, R28, UR6, R11 ;  /* 0x000000061c067c10 */ /* 0x000fe4000febe00b */
[--C-:B------:R-:W-:Y:S02]  /*3270*/  IADD3.X R11, R36, UR7, R7.reuse, P1, P0 ;  /* 0x00000007240b7c10 */ /* 0x100fe40008fe0407 */
[C---:B------:R-:W-:Y:S02]  /*3280*/  IADD3.X R13, R30.reuse, UR7, RZ, P2, !PT ;  /* 0x000000071e0d7c10 */ /* 0x040fe400097fe4ff */
[----:B------:R-:W-:Y:S01]  /*3290*/  IADD3.X R7, R30, UR7, R7, P5, P6 ;  /* 0x000000071e077c10 */ /* 0x000fe2000afec407 */
[----:B------:R-:W-:Y:S06]  /*32a0*/  @!P4 BRA `(.L_x_32) ;  /* 0x00000034009cc947 */ /* 0x000fec0003800000 */
[----:B------:R-:W-:Y:S01]  /*32b0*/  ULDC.64 UR6, c[0x0][0x5b8] ;  /* 0x00016e0000067ab9 */ /* 0x000fe20000000a00 */
[----:B------:R-:W-:Y:S01]  /*32c0*/  ISETP.GE.AND P0, PT, R34, 0x1, PT ;  /* 0x000000012200780c */ /* 0x000fe20003f06270 */
[----:B------:R-:W-:Y:S01]  /*32d0*/  IMAD R28, R29, UR6, RZ ;  /* 0x000000061d1c7c24 */ /* 0x000fe2000f8e02ff */
[----:B------:R-:W-:Y:S01]  /*32e0*/  ULDC.64 UR10, c[0x0][0x5a8] ;  /* 0x00016a00000a7ab9 */ /* 0x000fe20000000a00 */
[----:B------:R-:W-:Y:S01]  /*32f0*/  IMAD.WIDE.U32 R26, R5, UR6, R26 ;  /* 0x00000006051a7c25 */ /* 0x000fe2000f8e001a */
[----:B------:R-:W-:Y:S01]  /*3300*/  ISETP.LT.OR P4, PT, R33, 0x1, !P0 ;  /* 0x000000012100780c */ /* 0x000fe20004781670 */
[----:B------:R-:W-:Y:S02]  /*3310*/  BSSY B1, `(.L_x_33) ;  /* 0x000000c000017945 */ /* 0x000fe40003800000 */
[----:B------:R-:W-:Y:S01]  /*3320*/  IMAD R5, R5, UR7, R28 ;  /* 0x0000000705057c24 */ /* 0x000fe2000f8e021c */
[----:B------:R-:W-:Y:S02]  /*3330*/  ULDC.64 UR6, c[0x0][0x5b0] ;  /* 0x00016c0000067ab9 */ /* 0x000fe40000000a00 */
[----:B------:R-:W-:-:S02]  /*3340*/  IMAD R30, R25, UR6, RZ ;  /* 0x00000006191e7c24 */ /* 0x000fc4000f8e02ff */
[----:B------:R-:W-:Y:S02]  /*3350*/  IMAD.IADD R27, R27, 0x1, R5 ;  /* 0x000000011b1b7824 */ /* 0x000fe400078e0205 */
[C---:B------:R-:W-:Y:S02]  /*3360*/  IMAD R5, R35.reuse, UR7, R30 ;  /* 0x0000000723057c24 */ /* 0x040fe4000f8e021e */
[----:B------:R-:W-:-:S03]  /*3370*/  IMAD.WIDE.U32 R28, R35, UR6, R26 ;  /* 0x00000006231c7c25 */ /* 0x000fc6000f8e001a */
[----:B------:R-:W-:-:S04]  /*3380*/  IADD3 R28, P1, R28, UR10, RZ ;  /* 0x0000000a1c1c7c10 */ /* 0x000fc8000ff3e0ff */
[--C-:B------:R-:W-:Y:S02]  /*3390*/  IADD3.X R29, R29, UR11, R5.reuse, P1, !PT ;  /* 0x0000000b1d1d7c10 */ /* 0x100fe40008ffe405 */
[----:B------:R-:W-:Y:S01]  /*33a0*/  PRMT R5, RZ, 0x7610, R5 ;  /* 0x00007610ff057816 */ /* 0x000fe20000000005 */
[----:B------:R-:W-:Y:S06]  /*33b0*/  @P4 BRA `(.L_x_34) ;  /* 0x0000000000044947 */ /* 0x000fec0003800000 */
[----:B------:R0:W5:Y:S02]  /*33c0*/  LDG.E.U8 R5, desc[UR20][R28.64] ;  /* 0x000000141c057981 */ /* 0x000164000c1e1100 */
.L_x_34:
[----:B------:R-:W-:Y:S05]  /*33d0*/  BSYNC B1 ;  /* 0x0000000000017941 */ /* 0x000fea0003800000 */
.L_x_33:
[----:B-----5:R-:W-:Y:S01]  /*33e0*/  LOP3.LUT R5, R5, 0xff, RZ, 0xc0, !PT ;  /* 0x000000ff05057812 */ /* 0x020fe200078ec0ff */
[----:B------:R-:W-:Y:S01]  /*33f0*/  BSSY B1, `(.L_x_35) ;  /* 0x000000b000017945 */ /* 0x000fe20003800000 */
[----:B------:R-:W-:Y:S02]  /*3400*/  ISETP.LT.OR P2, PT, R33, 0x2, !P0 ;  /* 0x000000022100780c */ /* 0x000fe40004741670 */
[----:B------:R-:W-:-:S05]  /*3410*/  F2FP.F16.E5M2.UNPACK_B R5, R5 ;  /* 0x00000005ff05723e */ /* 0x000fca00020004ff */
[----:B------:R-:W-:Y:S01]  /*3420*/  HADD2.F32 R30, -RZ, R5.H0_H0 ;  /* 0x20000005ff1e7230 */ /* 0x000fe20000004100 */
[----:B------:R-:W-:-:S04]  /*3430*/  PRMT R5, RZ, 0x7610, R5 ;  /* 0x00007610ff057816 */ /* 0x000fc80000000005 */
[----:B------:R-:W-:-:S04]  /*3440*/  FMUL R30, R30, R9 ;  /* 0x000000091e1e7220 */ /* 0x000fc80000400000 */
[----:B--2---:R-:W-:-:S05]  /*3450*/  FFMA R30, R145, R8, R30 ;  /* 0x00000008911e7223 */ /* 0x004fca000000001e */
[----:B------:R-:W-:-:S05]  /*3460*/  F2FP.SATFINITE.E5M2.F32.PACK_AB_MERGE_C R31, RZ, R30, RZ ;  /* 0x0000001eff1f723e */ /* 0x000fca00048060ff */
[----:B------:R1:W-:Y:S01]  /*3470*/  @!P4 STG.E.U8 desc[UR20][R14.64], R31 ;  /* 0x0000001f0e00c986 */ /* 0x0003e2000c101114 */
[----:B------:R-:W-:Y:S05]  /*3480*/  @P2 BRA `(.L_x_36) ;  /* 0x0000000000042947 */ /* 0x000fea0003800000 */
[----:B------:R2:W5:Y:S02]  /*3490*/  LDG.E.U8 R5, desc[UR20][R28.64+0x1] ;  /* 0x000001141c057981 */ /* 0x000564000c1e1100 */
.L_x_36:
[----:B------:R-:W-:Y:S05]  /*34a0*/  BSYNC B1 ;  /* 0x0000000000017941 */ /* 0x000fea0003800000 */
.L_x_35:
[----:B-----5:R-:W-:Y:S01]  /*34b0*/  LOP3.LUT R5, R5, 0xff, RZ, 0xc0, !PT ;  /* 0x000000ff05057812 */ /* 0x020fe200078ec0ff */
[----:B------:R-:W-:Y:S01]  /*34c0*/  BSSY B1, `(.L_x_37) ;  /* 0x0000013000017945 */ /* 0x000fe20003800000 */
[----:B------:R-:W-:Y:S02]  /*34d0*/  IADD3 R37, P1, R35, 0x8, RZ ;  /* 0x0000000823257810 */ /* 0x000fe40007f3e0ff */
[----:B------:R-:W-:-:S03]  /*34e0*/  F2FP.F16.E5M2.UNPACK_B R5, R5 ;  /* 0x00000005ff05723e */ /* 0x000fc600020004ff */
[----:B-1----:R-:W-:Y:S01]  /*34f0*/  IMAD.X R31, RZ, RZ, R25, P1 ;  /* 0x000000ffff1f7224 */ /* 0x002fe200008e0619 */
[----:B------:R-:W-:Y:S01]  /*3500*/  ISETP.GE.AND P1, PT, R34, 0x9, PT ;  /* 0x000000092200780c */ /* 0x000fe20003f26270 */
[----:B------:R-:W-:Y:S02]  /*3510*/  HADD2.F32 R30, -RZ, R5.H0_H0 ;  /* 0x20000005ff1e7230 */ /* 0x000fe40000004100 */
[----:B------:R-:W-:Y:S01]  /*3520*/  IMAD R36, R31, UR6, RZ ;  /* 0x000000061f247c24 */ /* 0x000fe2000f8e02ff */
[----:B------:R-:W-:Y:S02]  /*3530*/  ISETP.LT.OR P5, PT, R33, 0x1, !P1 ;  /* 0x000000012100780c */ /* 0x000fe40004fa1670 */
[----:B------:R-:W-:Y:S01]  /*3540*/  FMUL R5, R30, R9 ;  /* 0x000000091e057220 */ /* 0x000fe20000400000 */
[----:B------:R-:W-:-:S04]  /*3550*/  IMAD.WIDE.U32 R30, R37, UR6, R26 ;  /* 0x00000006251e7c25 */ /* 0x000fc8000f8e001a */
[----:B------:R-:W-:Y:S01]  /*3560*/  FFMA R5, R140, R8, R5 ;  /* 0x000000088c057223 */ /* 0x000fe20000000005 */
[----:B------:R-:W-:Y:S01]  /*3570*/  IMAD R37, R37, UR7, R36 ;  /* 0x0000000725257c24 */ /* 0x000fe2000f8e0224 */
[----:B------:R-:W-:-:S03]  /*3580*/  IADD3 R30, P4, R30, UR10, RZ ;  /* 0x0000000a1e1e7c10 */ /* 0x000fc6000ff9e0ff */
[----:B------:R-:W-:Y:S02]  /*3590*/  F2FP.SATFINITE.E5M2.F32.PACK_AB_MERGE_C R39, RZ, R5, RZ ;  /* 0x00000005ff27723e */ /* 0x000fe400048060ff */
[----:B------:R-:W-:Y:S02]  /*35a0*/  IADD3.X R31, R31, UR11, R37, P4, !PT ;  /* 0x0000000b1f1f7c10 */ /* 0x000fe4000a7fe425 */
[----:B------:R-:W-:Y:S01]  /*35b0*/  PRMT R5, RZ, 0x7610, R5 ;  /* 0x00007610ff057816 */ /* 0x000fe20000000005 */
[----:B------:R1:W-:Y:S01]  /*35c0*/  @!P2 STG.E.U8 desc[UR20][R14.64+0x1], R39 ;  /* 0x000001270e00a986 */ /* 0x0003e2000c101114 */
[----:B------:R-:W-:Y:S05]  /*35d0*/  @P5 BRA `(.L_x_38) ;  /* 0x0000000000045947 */ /* 0x000fea0003800000 */
[----:B------:R3:W5:Y:S02]  /*35e0*/  LDG.E.U8 R5, desc[UR20][R30.64] ;  /* 0x000000141e057981 */ /* 0x000764000c1e1100 */
.L_x_38:
[----:B------:R-:W-:Y:S05]  /*35f0*/  BSYNC B1 ;  /* 0x0000000000017941 */ /* 0x000fea0003800000 */
.L_x_37:
[----:B-----5:R-:W-:Y:S01]  /*3600*/  LOP3.LUT R5, R5, 0xff, RZ, 0xc0, !PT ;  /* 0x000000ff05057812 */ /* 0x020fe200078ec0ff */
[----:B------:R-:W-:Y:S01]  /*3610*/  BSSY B1, `(.L_x_39) ;  /* 0x000000b000017945 */ /* 0x000fe20003800000 */
[----:B------:R-:W-:Y:S02]  /*3620*/  ISETP.LT.OR P2, PT, R33, 0x2, !P1 ;  /* 0x000000022100780c */ /* 0x000fe40004f41670 */
[----:B------:R-:W-:-:S05]  /*3630*/  F2FP.F16.E5M2.UNPACK_B R5, R5 ;  /* 0x00000005ff05723e */ /* 0x000fca00020004ff */
[----:B------:R-:W-:Y:S01]  /*3640*/  HADD2.F32 R36, -RZ, R5.H0_H0 ;  /* 0x20000005ff247230 */ /* 0x000fe20000004100 */
[----:B------:R-:W-:-:S04]  /*3650*/  PRMT R5, RZ, 0x7610, R5 ;  /* 0x00007610ff057816 */ /* 0x000fc80000000005 */
[----:B------:R-:W-:-:S04]  /*3660*/  FMUL R36, R36, R9 ;  /* 0x0000000924247220 */ /* 0x000fc80000400000 */
[----:B------:R-:W-:-:S05]  /*3670*/  FFMA R36, R143, R8, R36 ;  /* 0x000000088f247223 */ /* 0x000fca0000000024 */
[----:B------:R-:W-:-:S05]  /*3680*/  F2FP.SATFINITE.E5M2.F32.PACK_AB_MERGE_C R37, RZ, R36, RZ ;  /* 0x00000024ff25723e */ /* 0x000fca00048060ff */
[----:B------:R4:W-:Y:S01]  /*3690*/  @!P5 STG.E.U8 desc[UR20][R12.64], R37 ;  /* 0x000000250c00d986 */ /* 0x0009e2000c101114 */
[----:B------:R-:W-:Y:S05]  /*36a0*/  @P2 BRA `(.L_x_40) ;  /* 0x0000000000042947 */ /* 0x000fea0003800000 */
[----:B------:R0:W5:Y:S02]  /*36b0*/  LDG.E.U8 R5, desc[UR20][R30.64+0x1] ;  /* 0x000001141e057981 */ /* 0x000164000c1e1100 */
.L_x_40:
[----:B------:R-:W-:Y:S05]  /*36c0*/  BSYNC B1 ;  /* 0x0000000000017941 */ /* 0x000fea0003800000 */
.L_x_39:
[----:B-----5:R-:W-:Y:S01]  /*36d0*/  LOP3.LUT R5, R5, 0xff, RZ, 0xc0, !PT ;  /* 0x000000ff05057812 */ /* 0x020fe200078ec0ff */
[----:B------:R-:W-:Y:S01]  /*36e0*/  BSSY B1, `(.L_x_41) ;  /* 0x000000b000017945 */ /* 0x000fe20003800000 */
[----:B------:R-:W-:Y:S02]  /*36f0*/  ISETP.LT.OR P4, PT, R33, 0x9, !P0 ;  /* 0x000000092100780c */ /* 0x000fe40004781670 */
[----:B------:R-:W-:-:S05]  /*3700*/  F2FP.F16.E5M2.UNPACK_B R5, R5 ;  /* 0x00000005ff05723e */ /* 0x000fca00020004ff */
[----:B------:R-:W-:-:S05]  /*3710*/  HADD2.F32 R36, -RZ, R5.H0_H0 ;  /* 0x20000005ff247230 */ /* 0x000fca0000004100 */
[----:B------:R-:W-:-:S04]  /*3720*/  FMUL R5, R36, R9 ;  /* 0x0000000924057220 */ /* 0x000fc80000400000 */
[----:B------:R-:W-:-:S05]  /*3730*/  FFMA R5, R138, R8, R5 ;  /* 0x000000088a057223 */ /* 0x000fca0000000005 */
[----:B----4-:R-:W-:Y:S02]  /*3740*/  F2FP.SATFINITE.E5M2.F32.PACK_AB_MERGE_C R37, RZ, R5, RZ ;  /* 0x00000005ff25723e */ /* 0x010fe400048060ff */
[----:B------:R-:W-:-:S03]  /*3750*/  PRMT R5, RZ, 0x7610, R5 ;  /* 0x00007610ff057816 */ /* 0x000fc60000000005 */
[----:B------:R4:W-:Y:S01]  /*3760*/  @!P2 STG.E.U8 desc[UR20][R12.64+0x1], R37 ;  /* 0x000001250c00a986 */ /* 0x0009e2000c101114 */
[----:B------:R-:W-:Y:S05]  /*3770*/  @P4 BRA `(.L_x_42) ;  /* 0x0000000000044947 */ /* 0x000fea0003800000 */
[----:B------:R0:W5:Y:S02]  /*3780*/  LDG.E.U8 R5, desc[UR20][R28.64+0x8] ;  /* 0x000008141c057981 */ /* 0x000164000c1e1100 */
.L_x_42:
[----:B------:R-:W-:Y:S05]  /*3790*/  BSYNC B1 ;  /* 0x0000000000017941 */ /* 0x000fea0003800000 */
.L_x_41:
        /* <DEDUP_REMOVED lines=8> */
[----:B----4-:R-:W-:-:S05]  /*3820*/  F2FP.SATFINITE.E5M2.F32.PACK_AB_MERGE_C R37, RZ, R36, RZ ;  /* 0x00000024ff25723e */ /* 0x010fca00048060ff */
[----:B------:R4:W-:Y:S01]  /*3830*/  @!P4 STG.E.U8 desc[UR20][R14.64+0x8], R37 ;  /* 0x000008250e00c986 */ /* 0x0009e2000c101114 */
[----:B------:R-:W-:Y:S05]  /*3840*/  @P2 BRA `(.L_x_44) ;  /* 0x0000000000042947 */ /* 0x000fea0003800000 */
[----:B------:R0:W5:Y:S02]  /*3850*/  LDG.E.U8 R5, desc[UR20][R28.64+0x9] ;  /* 0x000009141c057981 */ /* 0x000164000c1e1100 */
.L_x_44:
[----:B------:R-:W-:Y:S05]  /*3860*/  BSYNC B1 ;  /* 0x0000000000017941 */ /* 0x000fea0003800000 */
.L_x_43:
        /* <DEDUP_REMOVED lines=12> */
.L_x_46:
[----:B------:R-:W-:Y:S05]  /*3930*/  BSYNC B1 ;  /* 0x0000000000017941 */ /* 0x000fea0003800000 */
.L_x_45:
        /* <DEDUP_REMOVED lines=12> */
.L_x_48:
[----:B------:R-:W-:Y:S05]  /*3a00*/  BSYNC B1 ;  /* 0x0000000000017941 */ /* 0x000fea0003800000 */
.L_x_47:
        /* <DEDUP_REMOVED lines=12> */
.L_x_50:
[----:B------:R-:W-:Y:S05]  /*3ad0*/  BSYNC B1 ;  /* 0x0000000000017941 */ /* 0x000fea0003800000 */
.L_x_49:
        /* <DEDUP_REMOVED lines=12> */
.L_x_52:
[----:B------:R-:W-:Y:S05]  /*3ba0*/  BSYNC B1 ;  /* 0x0000000000017941 */ /* 0x000fea0003800000 */
.L_x_51:
        /* <DEDUP_REMOVED lines=12> */
.L_x_54:
[----:B------:R-:W-:Y:S05]  /*3c70*/  BSYNC B1 ;  /* 0x0000000000017941 */ /* 0x000fea0003800000 */
.L_x_53:
        /* <DEDUP_REMOVED lines=12> */
.L_x_56:
[----:B------:R-:W-:Y:S05]  /*3d40*/  BSYNC B1 ;  /* 0x0000000000017941 */ /* 0x000fea0003800000 */
.L_x_55:
        /* <DEDUP_REMOVED lines=12> */
.L_x_58:
[----:B------:R-:W-:Y:S05]  /*3e10*/  BSYNC B1 ;  /* 0x0000000000017941 */ /* 0x000fea0003800000 */
.L_x_57:
        /* <DEDUP_REMOVED lines=12> */
.L_x_60:
[----:B------:R-:W-:Y:S05]  /*3ee0*/  BSYNC B1 ;  /* 0x0000000000017941 */ /* 0x000fea0003800000 */
.L_x_59:
        /* <DEDUP_REMOVED lines=12> */
.L_x_62:
[----:B------:R-:W-:Y:S05]  /*3fb0*/  BSYNC B1 ;  /* 0x0000000000017941 */ /* 0x000fea0003800000 */
.L_x_61:
        /* <DEDUP_REMOVED lines=12> */
.L_x_64:
[----:B------:R-:W-:Y:S05]  /*4080*/  BSYNC B1 ;  /* 0x0000000000017941 */ /* 0x000fea0003800000 */
.L_x_63:
        /* <DEDUP_REMOVED lines=12> */
.L_x_66:
[----:B------:R-:W-:Y:S05]  /*4150*/  BSYNC B1 ;  /* 0x0000000000017941 */ /* 0x000fea0003800000 */
.L_x_65:
        /* <DEDUP_REMOVED lines=12> */
.L_x_68:
[----:B------:R-:W-:Y:S05]  /*4220*/  BSYNC B1 ;  /* 0x0000000000017941 */ /* 0x000fea0003800000 */
.L_x_67:
        /* <DEDUP_REMOVED lines=12> */
.L_x_70:
[----:B------:R-:W-:Y:S05]  /*42f0*/  BSYNC B1 ;  /* 0x0000000000017941 */ /* 0x000fea0003800000 */
.L_x_69:
        /* <DEDUP_REMOVED lines=12> */
.L_x_72:
[----:B------:R-:W-:Y:S05]  /*43c0*/  BSYNC B1 ;  /* 0x0000000000017941 */ /* 0x000fea0003800000 */
.L_x_71:
        /* <DEDUP_REMOVED lines=12> */
.L_x_74:
[----:B------:R-:W-:Y:S05]  /*4490*/  BSYNC B1 ;  /* 0x0000000000017941 */ /* 0x000fea0003800000 */
.L_x_73:
        /* <DEDUP_REMOVED lines=12> */
.L_x_76:
[----:B------:R-:W-:Y:S05]  /*4560*/  BSYNC B1 ;  /* 0x0000000000017941 */ /* 0x000fea0003800000 */
.L_x_75:
        /* <DEDUP_REMOVED lines=12> */
.L_x_78:
[----:B------:R-:W-:Y:S05]  /*4630*/  BSYNC B1 ;  /* 0x0000000000017941 */ /* 0x000fea0003800000 */
.L_x_77:
        /* <DEDUP_REMOVED lines=12> */
.L_x_80:
[----:B------:R-:W-:Y:S05]  /*4700*/  BSYNC B1 ;  /* 0x0000000000017941 */ /* 0x000fea0003800000 */
.L_x_79:
        /* <DEDUP_REMOVED lines=12> */
.L_x_82:
[----:B------:R-:W-:Y:S05]  /*47d0*/  BSYNC B1 ;  /* 0x0000000000017941 */ /* 0x000fea0003800000 */
.L_x_81:
        /* <DEDUP_REMOVED lines=12> */
.L_x_84:
[----:B------:R-:W-:Y:S05]  /*48a0*/  BSYNC B1 ;  /* 0x0000000000017941 */ /* 0x000fea0003800000 */
.L_x_83:
        /* <DEDUP_REMOVED lines=12> */
.L_x_86:
[----:B------:R-:W-:Y:S05]  /*4970*/  BSYNC B1 ;  /* 0x0000000000017941 */ /* 0x000fea0003800000 */
.L_x_85:
        /* <DEDUP_REMOVED lines=12> */
.L_x_88:
[----:B------:R-:W-:Y:S05]  /*4a40*/  BSYNC B1 ;  /* 0x0000000000017941 */ /* 0x000fea0003800000 */
.L_x_87:
        /* <DEDUP_REMOVED lines=12> */
.L_x_90:
[----:B------:R-:W-:Y:S05]  /*4b10*/  BSYNC B1 ;  /* 0x0000000000017941 */ /* 0x000fea0003800000 */
.L_x_89:
        /* <DEDUP_REMOVED lines=12> */
.L_x_92:
[----:B------:R-:W-:Y:S05]  /*4be0*/  BSYNC B1 ;  /* 0x0000000000017941 */ /* 0x000fea0003800000 */
.L_x_91:
[----:B-----5:R-:W-:Y:S01]  /*4bf0*/  LOP3.LUT R5, R5, 0xff, RZ, 0xc0, !PT ;  /* 0x000000ff05057812 */ /* 0x020fe200078ec0ff */
[----:B------:R-:W-:Y:S01]  /*4c00*/  BSSY B1, `(.L_x_93) ;  /* 0x000000b000017945 */ /* 0x000fe20003800000 */
[----:B------:R-:W-:Y:S02]  /*4c10*/  ISETP.LT.OR P2, PT, R33, 0x39, !P1 ;  /* 0x000000392100780c */ /* 0x000fe40004f41670 */
[----:B------:R-:W-:-:S05]  /*4c20*/  F2FP.F16.E5M2.UNPACK_B R5, R5 ;  /* 0x00000005ff05723e */ /* 0x000fca00020004ff */
[----:B0-2---:R-:W-:-:S05]  /*4c30*/  HADD2.F32 R28, -RZ, R5.H0_H0 ;  /* 0x20000005ff1c7230 */ /* 0x005fca0000004100 */
[----:B------:R-:W-:-:S04]  /*4c40*/  FMUL R5, R28, R9 ;  /* 0x000000091c057220 */ /* 0x000fc80000400000 */
[----:B------:R-:W-:-:S05]  /*4c50*/  FFMA R5, R112, R8, R5 ;  /* 0x0000000870057223 */ /* 0x000fca0000000005 */
[----:B------:R-:W-:Y:S02]  /*4c60*/  F2FP.SATFINITE.E5M2.F32.PACK_AB_MERGE_C R29, RZ, R5, RZ ;  /* 0x00000005ff1d723e */ /* 0x000fe400048060ff */
[----:B------:R-:W-:-:S03]  /*4c70*/  PRMT R5, RZ, 0x7610, R5 ;  /* 0x00007610ff057816 */ /* 0x000fc60000000005 */
[----:B------:R0:W-:Y:S01]  /*4c80*/  @!P0 STG.E.U8 desc[UR20][R14.64+0x39], R29 ;  /* 0x0000391d0e008986 */ /* 0x0001e2000c101114 */
[----:B------:R-:W-:Y:S05]  /*4c90*/  @P2 BRA `(.L_x_94) ;  /* 0x0000000000042947 */ /* 0x000fea0003800000 */
[----:B------:R2:W5:Y:S02]  /*4ca0*/  LDG.E.U8 R5, desc[UR20][R30.64+0x38] ;  /* 0x000038141e057981 */ /* 0x000564000c1e1100 */
.L_x_94:
[----:B------:R-:W-:Y:S05]  /*4cb0*/  BSYNC B1 ;  /* 0x0000000000017941 */ /* 0x000fea0003800000 */
.L_x_93:
[----:B-----5:R-:W-:Y:S01]  /*4cc0*/  LOP3.LUT R5, R5, 0xff, RZ, 0xc0, !PT ;  /* 0x000000ff05057812 */ /* 0x020fe200078ec0ff */
[----:B------:R-:W-:Y:S01]  /*4cd0*/  BSSY B1, `(.L_x_95) ;  /* 0x000000b000017945 */ /* 0x000fe20003800000 */
[----:B------:R-:W-:Y:S02]  /*4ce0*/  ISETP.LT.OR P1, PT, R33, 0x3a, !P1 ;  /* 0x0000003a2100780c */ /* 0x000fe40004f21670 */
[----:B------:R-:W-:-:S05]  /*4cf0*/  F2FP.F16.E5M2.UNPACK_B R5, R5 ;  /* 0x00000005ff05723e */ /* 0x000fca00020004ff */
[----:B01--4-:R-:W-:Y:S01]  /*4d00*/  HADD2.F32 R14, -RZ, R5.H0_H0 ;  /* 0x20000005ff0e7230 */ /* 0x013fe20000004100 */
[----:B------:R-:W-:-:S04]  /*4d10*/  PRMT R5, RZ, 0x7610, R5 ;  /* 0x00007610ff057816 */ /* 0x000fc80000000005 */
[----:B------:R-:W-:-:S04]  /*4d20*/  FMUL R14, R14, R9 ;  /* 0x000000090e0e7220 */ /* 0x000fc80000400000 */
[----:B------:R-:W-:-:S05]  /*4d30*/  FFMA R14, R115, R8, R14 ;  /* 0x00000008730e7223 */ /* 0x000fca000000000e */
[----:B------:R-:W-:-:S05]  /*4d40*/  F2FP.SATFINITE.E5M2.F32.PACK_AB_MERGE_C R15, RZ, R14, RZ ;  /* 0x0000000eff0f723e */ /* 0x000fca00048060ff */
[----:B------:R0:W-:Y:S01]  /*4d50*/  @!P2 STG.E.U8 desc[UR20][R12.64+0x38], R15 ;  /* 0x0000380f0c00a986 */ /* 0x0001e2000c101114 */
[----:B------:R-:W-:Y:S05]  /*4d60*/  @P1 BRA `(.L_x_96) ;  /* 0x0000000000041947 */ /* 0x000fea0003800000 */
[----:B------:R1:W5:Y:S02]  /*4d70*/  LDG.E.U8 R5, desc[UR20][R30.64+0x39] ;  /* 0x000039141e057981 */ /* 0x000364000c1e1100 */
.L_x_96:
[----:B------:R-:W-:Y:S05]  /*4d80*/  BSYNC B1 ;  /* 0x0000000000017941 */ /* 0x000fea0003800000 */
.L_x_95:
[----:B-----5:R-:W-:Y:S01]  /*4d90*/  LOP3.LUT R5, R5, 0xff, RZ, 0xc0, !PT ;  /* 0x000000ff05057812 */ /* 0x020fe200078ec0ff */
[----:B------:R-:W-:Y:S01]  /*4da0*/  BSSY B1, `(.L_x_97) ;  /* 0x0000013000017945 */ /* 0x000fe20003800000 */
[----:B------:R-:W-:Y:S02]  /*4db0*/  IADD3 R29, P0, R35, 0x80, RZ ;  /* 0x00000080231d7810 */ /* 0x000fe40007f1e0ff */
[----:B------:R-:W-:-:S03]  /*4dc0*/  F2FP.F16.E5M2.UNPACK_B R5, R5 ;  /* 0x00000005ff05723e */ /* 0x000fc600020004ff */
[----:B0-----:R-:W-:Y:S01]  /*4dd0*/  IMAD.X R15, RZ, RZ, R25, P0 ;  /* 0x000000ffff0f7224 */ /* 0x001fe200000e0619 */
        /* <DEDUP_REMOVED lines=9> */
[----:B-123--:R-:W-:Y:S02]  /*4e70*/  F2FP.SATFINITE.E5M2.F32.PACK_AB_MERGE_C R31, RZ, R5, RZ ;  /* 0x00000005ff1f723e */ /* 0x00efe400048060ff */
[----:B------:R-:W-:Y:S02]  /*4e80*/  IADD3.X R15, R15, UR11, R29, P2, !PT ;  /* 0x0000000b0f0f7c10 */ /* 0x000fe400097fe41d */
[----:B------:R-:W-:Y:S01]  /*4e90*/  PRMT R5, RZ, 0x7610, R5 ;  /* 0x00007610ff057816 */ /* 0x000fe20000000005 */
[----:B------:R0:W-:Y:S01]  /*4ea0*/  @!P1 STG.E.U8 desc[UR20][R12.64+0x39], R31 ;  /* 0x0000391f0c009986 */ /* 0x0001e2000c101114 */
[----:B------:R-:W-:Y:S05]  /*4eb0*/  @P4 BRA `(.L_x_98) ;  /* 0x0000000000044947 */ /* 0x000fea0003800000 */
[----:B------:R1:W5:Y:S02]  /*4ec0*/  LDG.E.U8 R5, desc[UR20][R14.64] ;  /* 0x000000140e057981 */ /* 0x000364000c1e1100 */
.L_x_98:
[----:B------:R-:W-:Y:S05]  /*4ed0*/  BSYNC B1 ;  /* 0x0000000000017941 */ /* 0x000fea0003800000 */
.L_x_97:
[----:B-----5:R-:W-:Y:S01]  /*4ee0*/  LOP3.LUT R5, R5, 0xff, RZ, 0xc0, !PT ;  /* 0x000000ff05057812 */ /* 0x020fe200078ec0ff */
[----:B------:R-:W-:Y:S01]  /*4ef0*/  BSSY B1, `(.L_x_99) ;  /* 0x000000b000017945 */ /* 0x000fe20003800000 */
[----:B------:R-:W-:Y:S02]  /*4f00*/  ISETP.LT.OR P2, PT, R33, 0x2, !P0 ;  /* 0x000000022100780c */ /* 0x000fe40004741670 */
[----:B------:R-:W-:-:S05]  /*4f10*/  F2FP.F16.E5M2.UNPACK_B R5, R5 ;  /* 0x00000005ff05723e */ /* 0x000fca00020004ff */
[----:B0-----:R-:W-:Y:S01]  /*4f20*/  HADD2.F32 R12, -RZ, R5.H0_H0 ;  /* 0x20000005ff0c7230 */ /* 0x001fe20000004100 */
[----:B------:R-:W-:-:S04]  /*4f30*/  PRMT R5, RZ, 0x7610, R5 ;  /* 0x00007610ff057816 */ /* 0x000fc80000000005 */
[----:B------:R-:W-:-:S04]  /*4f40*/  FMUL R12, R12, R9 ;  /* 0x000000090c0c7220 */ /* 0x000fc80000400000 */
[----:B------:R-:W-:-:S05]  /*4f50*/  FFMA R12, R113, R8, R12 ;  /* 0x00000008710c7223 */ /* 0x000fca000000000c */
[----:B------:R-:W-:-:S05]  /*4f60*/  F2FP.SATFINITE.E5M2.F32.PACK_AB_MERGE_C R13, RZ, R12, RZ ;  /* 0x0000000cff0d723e */ /* 0x000fca00048060ff */
[----:B------:R0:W-:Y:S01]  /*4f70*/  @!P4 STG.E.U8 desc[UR20][R10.64], R13 ;  /* 0x0000000d0a00c986 */ /* 0x0001e2000c101114 */
[----:B------:R-:W-:Y:S05]  /*4f80*/  @P2 BRA `(.L_x_100) ;  /* 0x0000000000042947 */ /* 0x000fea0003800000 */
[----:B------:R2:W5:Y:S02]  /*4f90*/  LDG.E.U8 R5, desc[UR20][R14.64+0x1] ;  /* 0x000001140e057981 */ /* 0x000564000c1e1100 */
.L_x_100:
[----:B------:R-:W-:Y:S05]  /*4fa0*/  BSYNC B1 ;  /* 0x0000000000017941 */ /* 0x000fea0003800000 */
.L_x_99:
[----:B-----5:R-:W-:Y:S01]  /*4fb0*/  LOP3.LUT R5, R5, 0xff, RZ, 0xc0, !PT ;  /* 0x000000ff05057812 */ /* 0x020fe200078ec0ff */
[----:B------:R-:W-:Y:S01]  /*4fc0*/  BSSY B1, `(.L_x_101) ;  /* 0x0000013000017945 */ /* 0x000fe20003800000 */
[----:B------:R-:W-:Y:S02]  /*4fd0*/  IADD3 R35, P1, R35, 0x88, RZ ;  /* 0x0000008823237810 */ /* 0x000fe40007f3e0ff */
[----:B------:R-:W-:-:S03]  /*4fe0*/  F2FP.F16.E5M2.UNPACK_B R5, R5 ;  /* 0x00000005ff05723e */ /* 0x000fc600020004ff */
[----:B------:R-:W-:Y:S01]  /*4ff0*/  IMAD.X R24, RZ, RZ, R25, P1 ;  /* 0x000000ffff187224 */ /* 0x000fe200008e0619 */
[----:B------:R-:W-:Y:S01]  /*5000*/  ISETP.GE.AND P1, PT, R34, 0x89, PT ;  /* 0x000000892200780c */ /* 0x000fe20003f26270 */
[----:B------:R-:W-:Y:S02]  /*5010*/  HADD2.F32 R12, -RZ, R5.H0_H0 ;  /* 0x20000005ff0c7230 */ /* 0x000fe40000004100 */
[----:B------:R-:W-:Y:S01]  /*5020*/  IMAD R24, R24, UR6, RZ ;  /* 0x0000000618187c24 */ /* 0x000fe2000f8e02ff */
[----:B------:R-:W-:Y:S01]  /*5030*/  ISETP.LT.OR P5, PT, R33, 0x1, !P1 ;  /* 0x000000012100780c */ /* 0x000fe20004fa1670 */
[----:B------:R-:W-:-:S04]  /*5040*/  IMAD.WIDE.U32 R26, R35, UR6, R26 ;  /* 0x00000006231a7c25 */ /* 0x000fc8000f8e001a */
[----:B------:R-:W-:Y:S01]  /*5050*/  FMUL R5, R12, R9 ;  /* 0x000000090c057220 */ /* 0x000fe20000400000 */
[----:B------:R-:W-:-:S03]  /*5060*/  IMAD R35, R35, UR7, R24 ;  /* 0x0000000723237c24 */ /* 0x000fc6000f8e0218 */
[----:B------:R-:W-:Y:S01]  /*5070*/  FFMA R5, R108, R8, R5 ;  /* 0x000000086c057223 */ /* 0x000fe20000000005 */
[----:B------:R-:W-:-:S04]  /*5080*/  IADD3 R12, P4, R26, UR10, RZ ;  /* 0x0000000a1a0c7c10 */ /* 0x000fc8000ff9e0ff */
[----:B------:R-:W-:Y:S02]  /*5090*/  F2FP.SATFINITE.E5M2.F32.PACK_AB_MERGE_C R25, RZ, R5, RZ ;  /* 0x00000005ff19723e */ /* 0x000fe400048060ff */
[----:B0-----:R-:W-:Y:S02]  /*50a0*/  IADD3.X R13, R27, UR11, R35, P4, !PT ;  /* 0x0000000b1b0d7c10 */ /* 0x001fe4000a7fe423 */
[----:B------:R-:W-:Y:S01]  /*50b0*/  PRMT R5, RZ, 0x7610, R5 ;  /* 0x00007610ff057816 */ /* 0x000fe20000000005 */
[----:B------:R0:W-:Y:S01]  /*50c0*/  @!P2 STG.E.U8 desc[UR20][R10.64+0x1], R25 ;  /* 0x000001190a00a986 */ /* 0x0001e2000c101114 */
[----:B------:R-:W-:Y:S05]  /*50d0*/  @P5 BRA `(.L_x_102) ;  /* 0x0000000000045947 */ /* 0x000fea0003800000 */
[----:B------:R3:W5:Y:S02]  /*50e0*/  LDG.E.U8 R5, desc[UR20][R12.64] ;  /* 0x000000140c057981 */ /* 0x000764000c1e1100 */
.L_x_102:
[----:B------:R-:W-:Y:S05]  /*50f0*/  BSYNC B1 ;  /* 0x0000000000017941 */ /* 0x000fea0003800000 */
.L_x_101:
        /* <DEDUP_REMOVED lines=8> */
[----:B0-----:R-:W-:-:S05]  /*5180*/  F2FP.SATFINITE.E5M2.F32.PACK_AB_MERGE_C R25, RZ, R24, RZ ;  /* 0x00000018ff19723e */ /* 0x001fca00048060ff */
[----:B------:R0:W-:Y:S01]  /*5190*/  @!P5 STG.E.U8 desc[UR20][R6.64], R25 ;  /* 0x000000190600d986 */ /* 0x0001e2000c101114 */
[----:B------:R-:W-:Y:S05]  /*51a0*/  @P2 BRA `(.L_x_104) ;  /* 0x0000000000042947 */ /* 0x000fea0003800000 */
[----:B------:R4:W5:Y:S02]  /*51b0*/  LDG.E.U8 R5, desc[UR20][R12.64+0x1] ;  /* 0x000001140c057981 */ /* 0x000964000c1e1100 */
.L_x_104:
[----:B------:R-:W-:Y:S05]  /*51c0*/  BSYNC B1 ;  /* 0x0000000000017941 */ /* 0x000fea0003800000 */
.L_x_103:
[----:B-----5:R-:W-:Y:S01]  /*51d0*/  LOP3.LUT R5, R5, 0xff, RZ, 0xc0, !PT ;  /* 0x000000ff05057812 */ /* 0x020fe200078ec0ff */
[----:B------:R-:W-:Y:S01]  /*51e0*/  BSSY B1, `(.L_x_105) ;  /* 0x000000b000017945 */ /* 0x000fe20003800000 */
[----:B------:R-:W-:Y:S02]  /*51f0*/  ISETP.LT.OR P4, PT, R33, 0x9, !P0 ;  /* 0x000000092100780c */ /* 0x000fe40004781670 */
[----:B------:R-:W-:-:S05]  /*5200*/  F2FP.F16.E5M2.UNPACK_B R5, R5 ;  /* 0x00000005ff05723e */ /* 0x000fca00020004ff */
[----:B------:R-:W-:-:S05]  /*5210*/  HADD2.F32 R24, -RZ, R5.H0_H0 ;  /* 0x20000005ff187230 */ /* 0x000fca0000004100 */
[----:B------:R-:W-:-:S04]  /*5220*/  FMUL R5, R24, R9 ;  /* 0x0000000918057220 */ /* 0x000fc80000400000 */
[----:B------:R-:W-:-:S05]  /*5230*/  FFMA R5, R106, R8, R5 ;  /* 0x000000086a057223 */ /* 0x000fca0000000005 */
[----:B0-----:R-:W-:Y:S02]  /*5240*/  F2FP.SATFINITE.E5M2.F32.PACK_AB_MERGE_C R25, RZ, R5, RZ ;  /* 0x00000005ff19723e */ /* 0x001fe400048060ff */
[----:B------:R-:W-:-:S03]  /*5250*/  PRMT R5, RZ, 0x7610, R5 ;  /* 0x00007610ff057816 */ /* 0x000fc60000000005 */
[----:B------:R0:W-:Y:S01]  /*5260*/  @!P2 STG.E.U8 desc[UR20][R6.64+0x1], R25 ;  /* 0x000001190600a986 */ /* 0x0001e2000c101114 */
[----:B------:R-:W-:Y:S05]  /*5270*/  @P4 BRA `(.L_x_106) ;  /* 0x0000000000044947 */ /* 0x000fea0003800000 */
[----:B------:R0:W5:Y:S02]  /*5280*/  LDG.E.U8 R5, desc[UR20][R14.64+0x8] ;  /* 0x000008140e057981 */ /* 0x000164000c1e1100 */
.L_x_106:
[----:B------:R-:W-:Y:S05]  /*5290*/  BSYNC B1 ;  /* 0x0000000000017941 */ /* 0x000fea0003800000 */
.L_x_105:
        /* <DEDUP_REMOVED lines=12> */
.L_x_108:
[----:B------:R-:W-:Y:S05]  /*5360*/  BSYNC B1 ;  /* 0x0000000000017941 */ /* 0x000fea0003800000 */
.L_x_107:
        /* <DEDUP_REMOVED lines=12> */
.L_x_110:
[----:B------:R-:W-:Y:S05]  /*5430*/  BSYNC B1 ;  /* 0x0000000000017941 */ /* 0x000fea0003800000 */
.L_x_109:
        /* <DEDUP_REMOVED lines=12> */
.L_x_112:
[----:B------:R-:W-:Y:S05]  /*5500*/  BSYNC B1 ;  /* 0x0000000000017941 */ /* 0x000fea0003800000 */
.L_x_111:
        /* <DEDUP_REMOVED lines=12> */
.L_x_114:
[----:B------:R-:W-:Y:S05]  /*55d0*/  BSYNC B1 ;  /* 0x0000000000017941 */ /* 0x000fea0003800000 */
.L_x_113:
        /* <DEDUP_REMOVED lines=12> */
.L_x_116:
[----:B------:R-:W-:Y:S05]  /*56a0*/  BSYNC B1 ;  /* 0x0000000000017941 */ /* 0x000fea0003800000 */
.L_x_115:
        /* <DEDUP_REMOVED lines=12> */
.L_x_118:
[----:B------:R-:W-:Y:S05]  /*5770*/  BSYNC B1 ;  /* 0x0000000000017941 */ /* 0x000fea0003800000 */
.L_x_117:
        /* <DEDUP_REMOVED lines=12> */
.L_x_120:
[----:B------:R-:W-:Y:S05]  /*5840*/  BSYNC B1 ;  /* 0x0000000000017941 */ /* 0x000fea0003800000 */
.L_x_119:
        /* <DEDUP_REMOVED lines=12> */
.L_x_122:
[----:B------:R-:W-:Y:S05]  /*5910*/  BSYNC B1 ;  /* 0x0000000000017941 */ /* 0x000fea0003800000 */
.L_x_121:
        /* <DEDUP_REMOVED lines=12> */
.L_x_124:
[----:B------:R-:W-:Y:S05]  /*59e0*/  BSYNC B1 ;  /* 0x0000000000017941 */ /* 0x000fea0003800000 */
.L_x_123:
        /* <DEDUP_REMOVED lines=12> */
.L_x_126:
[----:B------:R-:W-:Y:S05]  /*5ab0*/  BSYNC B1 ;  /* 0x0000000000017941 */ /* 0x000fea0003800000 */
.L_x_125:
        /* <DEDUP_REMOVED lines=12> */
.L_x_128:
[----:B------:R-:W-:Y:S05]  /*5b80*/  BSYNC B1 ;  /* 0x0000000000017941 */ /* 0x000fea0003800000 */
.L_x_127:
        /* <DEDUP_REMOVED lines=12> */
.L_x_130:
[----:B------:R-:W-:Y:S05]  /*5c50*/  BSYNC B1 ;  /* 0x0000000000017941 */ /* 0x000fea0003800000 */
.L_x_129:
        /* <DEDUP_REMOVED lines=12> */
.L_x_132:
[----:B------:R-:W-:Y:S05]  /*5d20*/  BSYNC B1 ;  /* 0x0000000000017941 */ /* 0x000fea0003800000 */
.L_x_131:
        /* <DEDUP_REMOVED lines=12> */
.L_x_134:
[----:B------:R-:W-:Y:S05]  /*5df0*/  BSYNC B1 ;  /* 0x0000000000017941 */ /* 0x000fea0003800000 */
.L_x_133:
        /* <DEDUP_REMOVED lines=12> */
.L_x_136:
[----:B------:R-:W-:Y:S05]  /*5ec0*/  BSYNC B1 ;  /* 0x0000000000017941 */ /* 0x000fea0003800000 */
.L_x_135:
        /* <DEDUP_REMOVED lines=12> */
.L_x_138:
[----:B------:R-:W-:Y:S05]  /*5f90*/  BSYNC B1 ;  /* 0x0000000000017941 */ /* 0x000fea0003800000 */
.L_x_137:
        /* <DEDUP_REMOVED lines=12> */
.L_x_140:
[----:B------:R-:W-:Y:S05]  /*6060*/  BSYNC B1 ;  /* 0x0000000000017941 */ /* 0x000fea0003800000 */
.L_x_139:
        /* <DEDUP_REMOVED lines=12> */
.L_x_142:
[----:B------:R-:W-:Y:S05]  /*6130*/  BSYNC B1 ;  /* 0x0000000000017941 */ /* 0x000fea0003800000 */
.L_x_141:
        /* <DEDUP_REMOVED lines=12> */
.L_x_144:
[----:B------:R-:W-:Y:S05]  /*6200*/  BSYNC B1 ;  /* 0x0000000000017941 */ /* 0x000fea0003800000 */
.L_x_143:
        /* <DEDUP_REMOVED lines=12> */
.L_x_146:
[----:B------:R-:W-:Y:S05]  /*62d0*/  BSYNC B1 ;  /* 0x0000000000017941 */ /* 0x000fea0003800000 */
.L_x_145:
        /* <DEDUP_REMOVED lines=12> */
.L_x_148:
[----:B------:R-:W-:Y:S05]  /*63a0*/  BSYNC B1 ;  /* 0x0000000000017941 */ /* 0x000fea0003800000 */
.L_x_147:
        /* <DEDUP_REMOVED lines=12> */
.L_x_150:
[----:B------:R-:W-:Y:S05]  /*6470*/  BSYNC B1 ;  /* 0x0000000000017941 */ /* 0x000fea0003800000 */
.L_x_149:
        /* <DEDUP_REMOVED lines=12> */
.L_x_152:
[----:B------:R-:W-:Y:S05]  /*6540*/  BSYNC B1 ;  /* 0x0000000000017941 */ /* 0x000fea0003800000 */
.L_x_151:
        /* <DEDUP_REMOVED lines=12> */
.L_x_154:
[----:B------:R-:W-:Y:S05]  /*6610*/  BSYNC B1 ;  /* 0x0000000000017941 */ /* 0x000fea0003800000 */
.L_x_153:
        /* <DEDUP_REMOVED lines=12> */
.L_x_156:
[----:B------:R-:W-:Y:S05]  /*66e0*/  BSYNC B1 ;  /* 0x0000000000017941 */ /* 0x000fea0003800000 */
.L_x_155:
[----:B-----5:R-:W-:Y:S01]  /*66f0*/  LOP3.LUT R5, R5, 0xff, RZ, 0xc0, !PT ;  /* 0x000000ff05057812 */ /* 0x020fe200078ec0ff */
[----:B------:R-:W-:Y:S01]  /*6700*/  BSSY B1, `(.L_x_157) ;  /* 0x000000b000017945 */ /* 0x000fe20003800000 */
[----:B------:R-:W-:Y:S02]  /*6710*/  ISETP.LT.OR P2, PT, R33, 0x39, !P1 ;  /* 0x000000392100780c */ /* 0x000fe40004f41670 */
[----:B------:R-:W-:-:S05]  /*6720*/  F2FP.F16.E5M2.UNPACK_B R5, R5 ;  /* 0x00000005ff05723e */ /* 0x000fca00020004ff */
[----:B012---:R-:W-:-:S05]  /*6730*/  HADD2.F32 R14, -RZ, R5.H0_H0 ;  /* 0x20000005ff0e7230 */ /* 0x007fca0000004100 */
[----:B------:R-:W-:-:S04]  /*6740*/  FMUL R5, R14, R9 ;  /* 0x000000090e057220 */ /* 0x000fc80000400000 */
[----:B------:R-:W-:-:S05]  /*6750*/  FFMA R5, R16, R8, R5 ;  /* 0x0000000810057223 */ /* 0x000fca0000000005 */
[----:B------:R-:W-:Y:S02]  /*6760*/  F2FP.SATFINITE.E5M2.F32.PACK_AB_MERGE_C R15, RZ, R5, RZ ;  /* 0x00000005ff0f723e */ /* 0x000fe400048060ff */
[----:B------:R-:W-:-:S03]  /*6770*/  PRMT R5, RZ, 0x7610, R5 ;  /* 0x00007610ff057816 */ /* 0x000fc60000000005 */
[----:B------:R0:W-:Y:S01]  /*6780*/  @!P0 STG.E.U8 desc[UR20][R10.64+0x39], R15 ;  /* 0x0000390f0a008986 */ /* 0x0001e2000c101114 */
[----:B------:R-:W-:Y:S05]  /*6790*/  @P2 BRA `(.L_x_158) ;  /* 0x0000000000042947 */ /* 0x000fea0003800000 */
[----:B------:R1:W5:Y:S02]  /*67a0*/  LDG.E.U8 R5, desc[UR20][R12.64+0x38] ;  /* 0x000038140c057981 */ /* 0x000364000c1e1100 */
.L_x_158:
[----:B------:R-:W-:Y:S05]  /*67b0*/  BSYNC B1 ;  /* 0x0000000000017941 */ /* 0x000fea0003800000 */
.L_x_157:
        /* <DEDUP_REMOVED lines=12> */
.L_x_160:
[----:B------:R-:W-:Y:S05]  /*6880*/  BSYNC B1 ;  /* 0x0000000000017941 */ /* 0x000fea0003800000 */
.L_x_159:
[----:B------:R-:W-:Y:S05]  /*6890*/  @P1 BRA `(.L_x_161) ;  /* 0x0000001000301947 */ /* 0x000fea0003800000 */
[----:B-----5:R-:W-:-:S04]  /*68a0*/  LOP3.LUT R5, R5, 0xff, RZ, 0xc0, !PT ;  /* 0x000000ff05057812 */ /* 0x020fc800078ec0ff */
[----:B------:R-:W-:-:S05]  /*68b0*/  F2FP.F16.E5M2.UNPACK_B R5, R5 ;  /* 0x00000005ff05723e */ /* 0x000fca00020004ff */
[----:B------:R-:W-:-:S05]  /*68c0*/  HADD2.F32 R10, -RZ, R5.H0_H0 ;  /* 0x20000005ff0a7230 */ /* 0x000fca0000004100 */
[----:B------:R-:W-:-:S04]  /*68d0*/  FMUL R5, R10, R9 ;  /* 0x000000090a057220 */ /* 0x000fc80000400000 */
[----:B------:R-:W-:-:S05]  /*68e0*/  FFMA R5, R18, R8, R5 ;  /* 0x0000000812057223 */ /* 0x000fca0000000005 */
[----:B------:R-:W-:-:S05]  /*68f0*/  F2FP.SATFINITE.E5M2.F32.PACK_AB_MERGE_C R5, RZ, R5, RZ ;  /* 0x00000005ff05723e */ /* 0x000fca00048060ff */
[----:B------:R0:W-:Y:S01]  /*6900*/  STG.E.U8 desc[UR20][R6.64+0x39], R5 ;  /* 0x0000390506007986 */ /* 0x0001e2000c101114 */
[----:B------:R-:W-:Y:S05]  /*6910*/  BRA `(.L_x_161) ;  /* 0x0000001000107947 */ /* 0x000fea0003800000 */
.L_x_32:
[C---:B------:R-:W-:Y:S01]  /*6920*/  ISETP.GE.AND P0, PT, R34.reuse, 0x1, PT ;  /* 0x000000012200780c */ /* 0x040fe20003f06270 */
[-C--:B--2---:R-:W-:Y:S01]  /*6930*/  FMUL R145, R145, R8.reuse ;  /* 0x0000000891917220 */ /* 0x084fe20000400000 */
[----:B------:R-:W-:Y:S01]  /*6940*/  ISETP.GE.AND P2, PT, R34, 0x9, PT ;  /* 0x000000092200780c */ /* 0x000fe20003f46270 */
[-C--:B------:R-:W-:Y:S01]  /*6950*/  FMUL R140, R140, R8.reuse ;  /* 0x000000088c8c7220 */ /* 0x080fe20000400000 */
[----:B------:R-:W-:Y:S01]  /*6960*/  ISETP.LT.OR P1, PT, R33, 0x1, !P0 ;  /* 0x000000012100780c */ /* 0x000fe20004721670 */
[-C--:B------:R-:W-:Y:S01]  /*6970*/  FMUL R143, R143, R8.reuse ;  /* 0x000000088f8f7220 */ /* 0x080fe20000400000 */
[----:B------:R-:W-:Y:S01]  /*6980*/  F2FP.SATFINITE.E5M2.F32.PACK_AB_MERGE_C R145, RZ, R145, RZ ;  /* 0x00000091ff91723e */ /* 0x000fe200048060ff */
[-C--:B------:R-:W-:Y:S01]  /*6990*/  FMUL R138, R138, R8.reuse ;  /* 0x000000088a8a7220 */ /* 0x080fe20000400000 */
[----:B------:R-:W-:Y:S01]  /*69a0*/  ISETP.LT.OR P4, PT, R33, 0x2, !P0 ;  /* 0x000000022100780c */ /* 0x000fe20004781670 */
[-C--:B------:R-:W-:Y:S01]  /*69b0*/  FMUL R141, R141, R8.reuse ;  /* 0x000000088d8d7220 */ /* 0x080fe20000400000 */
[C---:B------:R-:W-:Y:S01]  /*69c0*/  ISETP.LT.OR P5, PT, R33.reuse, 0x1, !P2 ;  /* 0x000000012100780c */ /* 0x040fe200057a1670 */
[-C--:B------:R-:W-:Y:S01]  /*69d0*/  FMUL R136, R136, R8.reuse ;  /* 0x0000000888887220 */ /* 0x080fe20000400000 */
[----:B------:R-:W-:Y:S01]  /*69e0*/  ISETP.LT.OR P6, PT, R33, 0x2, !P2 ;  /* 0x000000022100780c */ /* 0x000fe200057c1670 */
[----:B------:R-:W-:Y:S01]  /*69f0*/  FMUL R139, R139, R8 ;  /* 0x000000088b8b7220 */ /* 0x000fe20000400000 */
[----:B------:R-:W-:Y:S01]  /*6a00*/  F2FP.SATFINITE.E5M2.F32.PACK_AB_MERGE_C R5, RZ, R140, RZ ;  /* 0x0000008cff05723e */ /* 0x000fe200048060ff */
[-C--:B------:R-:W-:Y:S01]  /*6a10*/  FMUL R134, R134, R8.reuse ;  /* 0x0000000886867220 */ /* 0x080fe20000400000 */
[----:B------:R-:W-:Y:S01]  /*6a20*/  F2FP.SATFINITE.E5M2.F32.PACK_AB_MERGE_C R143, RZ, R143, RZ ;  /* 0x0000008fff8f723e */ /* 0x000fe200048060ff */
[----:B------:R-:W-:Y:S01]  /*6a30*/  @!P1 STG.E.U8 desc[UR20][R14.64], R145 ;  /* 0x000000910e009986 */ /* 0x000fe2000c101114 */
[----:B------:R-:W-:Y:S01]  /*6a40*/  ISETP.LT.OR P1, PT, R33, 0x9, !P0 ;  /* 0x000000092100780c */ /* 0x000fe20004721670 */
[----:B------:R-:W-:Y:S01]  /*6a50*/  FMUL R137, R137, R8 ;  /* 0x0000000889897220 */ /* 0x000fe20000400000 */
[----:B------:R-:W-:Y:S01]  /*6a60*/  F2FP.SATFINITE.E5M2.F32.PACK_AB_MERGE_C R25, RZ, R138, RZ ;  /* 0x0000008aff19723e */ /* 0x000fe200048060ff */
[----:B------:R0:W-:Y:S01]  /*6a70*/  @!P4 STG.E.U8 desc[UR20][R14.64+0x1], R5 ;  /* 0x000001050e00c986 */ /* 0x0001e2000c101114 */
[----:B------:R-:W-:Y:S01]  /*6a80*/  F2FP.SATFINITE.E5M2.F32.PACK_AB_MERGE_C R141, RZ, R141, RZ ;  /* 0x0000008dff8d723e */ /* 0x000fe200048060ff */
[-C--:B------:R-:W-:Y:S01]  /*6a90*/  FMUL R132, R132, R8.reuse ;  /* 0x0000000884847220 */ /* 0x080fe20000400000 */
[C---:B------:R-:W-:Y:S01]  /*6aa0*/  ISETP.LT.OR P4, PT, R33.reuse, 0xa, !P0 ;  /* 0x0000000a2100780c */ /* 0x040fe20004781670 */
[----:B------:R-:W-:Y:S01]  /*6ab0*/  @!P5 STG.E.U8 desc[UR20][R12.64], R143 ;  /* 0x0000008f0c00d986 */ /* 0x000fe2000c101114 */
[----:B------:R-:W-:Y:S01]  /*6ac0*/  ISETP.LT.OR P5, PT, R33, 0x9, !P2 ;  /* 0x000000092100780c */ /* 0x000fe200057a1670 */
[-C--:B------:R-:W-:Y:S01]  /*6ad0*/  FMUL R135, R135, R8.reuse ;  /* 0x0000000887877220 */ /* 0x080fe20000400000 */
[----:B------:R-:W-:Y:S01]  /*6ae0*/  F2FP.SATFINITE.E5M2.F32.PACK_AB_MERGE_C R139, RZ, R139, RZ ;  /* 0x0000008bff8b723e */ /* 0x000fe200048060ff */
[----:B------:R1:W-:Y:S01]  /*6af0*/  @!P6 STG.E.U8 desc[UR20][R12.64+0x1], R25 ;  /* 0x000001190c00e986 */ /* 0x0003e2000c101114 */
[C---:B------:R-:W-:Y:S01]  /*6b00*/  ISETP.LT.OR P6, PT, R33.reuse, 0xa, !P2 ;  /* 0x0000000a2100780c */ /* 0x040fe200057c1670 */
[-C--:B------:R-:W-:Y:S01]  /*6b10*/  FMUL R130, R130, R8.reuse ;  /* 0x0000000882827220 */ /* 0x080fe20000400000 */
[----:B------:R-:W-:Y:S01]  /*6b20*/  F2FP.SATFINITE.E5M2.F32.PACK_AB_MERGE_C R137, RZ, R137, RZ ;  /* 0x00000089ff89723e */ /* 0x000fe200048060ff */
[----:B------:R-:W-:Y:S01]  /*6b30*/  @!P1 STG.E.U8 desc[UR20][R14.64+0x8], R141 ;  /* 0x0000088d0e009986 */ /* 0x000fe2000c101114 */
[----:B------:R-:W-:Y:S01]  /*6b40*/  ISETP.LT.OR P1, PT, R33, 0x11, !P0 ;  /* 0x000000112100780c */ /* 0x000fe20004721670 */
[----:B------:R-:W-:Y:S01]  /*6b50*/  FMUL R133, R133, R8 ;  /* 0x0000000885857220 */ /* 0x000fe20000400000 */
[----:B0-----:R-:W-:Y:S01]  /*6b60*/  F2FP.SATFINITE.E5M2.F32.PACK_AB_MERGE_C R5, RZ, R136, RZ ;  /* 0x00000088ff05723e */ /* 0x001fe200048060ff */
[-C--:B------:R-:W-:Y:S01]  /*6b70*/  FMUL R128, R128, R8.reuse ;  /* 0x0000000880807220 */ /* 0x080fe20000400000 */
[----:B------:R-:W-:Y:S01]  /*6b80*/  F2FP.SATFINITE.E5M2.F32.PACK_AB_MERGE_C R135, RZ, R135, RZ ;  /* 0x00000087ff87723e */ /* 0x000fe200048060ff */
[----:B------:R-:W-:Y:S01]  /*6b90*/  FMUL R131, R131, R8 ;  /* 0x0000000883837220 */ /* 0x000fe20000400000 */
[----:B------:R-:W-:Y:S01]  /*6ba0*/  F2FP.SATFINITE.E5M2.F32.PACK_AB_MERGE_C R133, RZ, R133, RZ ;  /* 0x00000085ff85723e */ /* 0x000fe200048060ff */
[----:B------:R0:W-:Y:S01]  /*6bb0*/  @!P4 STG.E.U8 desc[UR20][R14.64+0x9], R5 ;  /* 0x000009050e00c986 */ /* 0x0001e2000c101114 */
[----:B-1----:R-:W-:Y:S01]  /*6bc0*/  F2FP.SATFINITE.E5M2.F32.PACK_AB_MERGE_C R25, RZ, R134, RZ ;  /* 0x00000086ff19723e */ /* 0x002fe200048060ff */
        /* <DEDUP_REMOVED lines=15> */
[-C--:B------:R-:W-:Y:S01]  /*6cc0*/  FMUL R125, R125, R8.reuse ;  /* 0x000000087d7d7220 */ /* 0x080fe20000400000 */
[----:B------:R-:W-:Y:S01]  /*6cd0*/  FMUL R120, R120, R8 ;  /* 0x0000000878787220 */ /* 0x000fe20000400000 */
[----:B------:R-:W-:Y:S01]  /*6ce0*/  F2FP.SATFINITE.E5M2.F32.PACK_AB_MERGE_C R127, RZ, R127, RZ ;  /* 0x0000007fff7f723e */ /* 0x000fe200048060ff */
[----:B------:R0:W-:Y:S01]  /*6cf0*/  @!P4 STG.E.U8 desc[UR20][R14.64+0x11], R5 ;  /* 0x000011050e00c986 */ /* 0x0001e2000c101114 */
[----:B-1----:R-:W-:Y:S01]  /*6d00*/  F2FP.SATFINITE.E5M2.F32.PACK_AB_MERGE_C R25, RZ, R130, RZ ;  /* 0x00000082ff19723e */ /* 0x002fe200048060ff */
[-C--:B------:R-:W-:Y:S01]  /*6d10*/  FMUL R123, R123, R8.reuse ;  /* 0x000000087b7b7220 */ /* 0x080fe20000400000 */
[C---:B------:R-:W-:Y:S01]  /*6d20*/  ISETP.LT.OR P4, PT, R33.reuse, 0x1a, !P0 ;  /* 0x0000001a2100780c */ /* 0x040fe20004781670 */
[----:B------:R-:W-:Y:S01]  /*6d30*/  @!P5 STG.E.U8 desc[UR20][R12.64+0x10], R135 ;  /* 0x000010870c00d986 */ /* 0x000fe2000c101114 */
[C---:B------:R-:W-:Y:S01]  /*6d40*/  ISETP.LT.OR P5, PT, R33.reuse, 0x19, !P2 ;  /* 0x000000192100780c */ /* 0x040fe200057a1670 */
[-C--:B------:R-:W-:Y:S01]  /*6d50*/  FMUL R118, R118, R8.reuse ;  /* 0x0000000876767220 */ /* 0x080fe20000400000 */
[----:B------:R-:W-:Y:S01]  /*6d60*/  F2FP.SATFINITE.E5M2.F32.PACK_AB_MERGE_C R125, RZ, R125, RZ ;  /* 0x0000007dff7d723e */ /* 0x000fe200048060ff */
[----:B------:R1:W-:Y:S01]  /*6d70*/  @!P6 STG.E.U8 desc[UR20][R12.64+0x11], R25 ;  /* 0x000011190c00e986 */ /* 0x0003e2000c101114 */
[----:B------:R-:W-:Y:S01]  /*6d80*/  ISETP.LT.OR P6, PT, R33, 0x1a, !P2 ;  /* 0x0000001a2100780c */ /* 0x000fe200057c1670 */
        /* <DEDUP_REMOVED lines=8> */
[-C--:B------:R-:W-:Y:S01]  /*6e10*/  FMUL R114, R114, R8.reuse ;  /* 0x0000000872727220 */ /* 0x080fe20000400000 */
[----:B------:R-:W-:Y:S01]  /*6e20*/  FMUL R112, R112, R8 ;  /* 0x0000000870707220 */ /* 0x000fe20000400000 */
[----:B-1----:R-:W-:Y:S01]  /*6e30*/  F2FP.SATFINITE.E5M2.F32.PACK_AB_MERGE_C R25, RZ, R126, RZ ;  /* 0x0000007eff19723e */ /* 0x002fe200048060ff */
[----:B------:R0:W-:Y:S01]  /*6e40*/  @!P4 STG.E.U8 desc[UR20][R14.64+0x19], R5 ;  /* 0x000019050e00c986 */ /* 0x0001e2000c101114 */
[----:B------:R-:W-:Y:S01]  /*6e50*/  ISETP.LT.OR P4, PT, R33, 0x22, !P0 ;  /* 0x000000222100780c */ /* 0x000fe20004781670 */
[-C--:B------:R-:W-:Y:S01]  /*6e60*/  FMUL R117, R117, R8.reuse ;  /* 0x0000000875757220 */ /* 0x080fe20000400000 */
[----:B------:R-:W-:Y:S01]  /*6e70*/  F2FP.SATFINITE.E5M2.F32.PACK_AB_MERGE_C R119, RZ, R119, RZ ;  /* 0x00000077ff77723e */ /* 0x000fe200048060ff */
[----:B------:R-:W-:Y:S01]  /*6e80*/  @!P5 STG.E.U8 desc[UR20][R12.64+0x18], R131 ;  /* 0x000018830c00d986 */ /* 0x000fe2000c101114 */
[----:B------:R-:W-:Y:S01]  /*6e90*/  ISETP.LT.OR P5, PT, R33, 0x21, !P2 ;  /* 0x000000212100780c */ /* 0x000fe200057a1670 */
[----:B------:R-:W-:Y:S01]  /*6ea0*/  FMUL R115, R115, R8 ;  /* 0x0000000873737220 */ /* 0x000fe20000400000 */
[----:B------:R-:W-:Y:S01]  /*6eb0*/  F2FP.SATFINITE.E5M2.F32.PACK_AB_MERGE_C R27, RZ, R112, RZ ;  /* 0x00000070ff1b723e */ /* 0x000fe200048060ff */
[----:B------:R1:W-:Y:S01]  /*6ec0*/  @!P6 STG.E.U8 desc[UR20][R12.64+0x19], R25 ;  /* 0x000019190c00e986 */ /* 0x0003e2000c101114 */
[----:B------:R-:W-:Y:S01]  /*6ed0*/  ISETP.LT.OR P6, PT, R33, 0x22, !P2 ;  /* 0x000000222100780c */ /* 0x000fe200057c1670 */
[-C--:B------:R-:W-:Y:S01]  /*6ee0*/  FMUL R110, R110, R8.reuse ;  /* 0x000000086e6e7220 */ /* 0x080fe20000400000 */
[-C--:B------:R-:W-:Y:S01]  /*6ef0*/  FMUL R113, R113, R8.reuse ;  /* 0x0000000871717220 */ /* 0x080fe20000400000 */
        /* <DEDUP_REMOVED lines=39> */
[-C--:B------:R-:W-:Y:S01]  /*7170*/  FMUL R101, R101, R8.reuse ;  /* 0x0000000865657220 */ /* 0x080fe20000400000 */
[----:B------:R-:W-:Y:S01]  /*7180*/  @!P1 STG.E.U8 desc[UR20][R14.64+0x30], R121 ;  /* 0x000030790e009986 */ /* 0x000fe2000c101114 */
[----:B------:R-:W-:Y:S01]  /*7190*/  ISETP.LT.OR P1, PT, R33, 0x39, !P0 ;  /* 0x000000392100780c */ /* 0x000fe20004721670 */
[-C--:B------:R-:W-:Y:S01]  /*71a0*/  FMUL R99, R99, R8.reuse ;  /* 0x0000000863637220 */ /* 0x080fe20000400000 */
[----:B------:R-:W-:Y:S01]  /*71b0*/  ISETP.LT.OR P0, PT, R33, 0x3a, !P0 ;  /* 0x0000003a2100780c */ /* 0x000fe20004701670 */
[----:B------:R-:W-:Y:S01]  /*71c0*/  FMUL R94, R94, R8 ;  /* 0x000000085e5e7220 */ /* 0x000fe20000400000 */
[----:B0-----:R-:W-:Y:S01]  /*71d0*/  F2FP.SATFINITE.E5M2.F32.PACK_AB_MERGE_C R5, RZ, R116, RZ ;  /* 0x00000074ff05723e */ /* 0x001fe200048060ff */
[-C--:B------:R-:W-:Y:S01]  /*71e0*/  FMUL R92, R92, R8.reuse ;  /* 0x000000085c5c7220 */ /* 0x080fe20000400000 */
[----:B------:R-:W-:Y:S01]  /*71f0*/  F2FP.SATFINITE.E5M2.F32.PACK_AB_MERGE_C R103, RZ, R103, RZ ;  /* 0x00000067ff67723e */ /* 0x000fe200048060ff */
[----:B------:R-:W-:Y:S01]  /*7200*/  FMUL R95, R95, R8 ;  /* 0x000000085f5f7220 */ /* 0x000fe20000400000 */
[----:B-1----:R-:W-:Y:S01]  /*7210*/  F2FP.SATFINITE.E5M2.F32.PACK_AB_MERGE_C R25, RZ, R114, RZ ;  /* 0x00000072ff19723e */ /* 0x002fe200048060ff */
[----:B------:R0:W-:Y:S01]  /*7220*/  @!P4 STG.E.U8 desc[UR20][R14.64+0x31], R5 ;  /* 0x000031050e00c986 */ /* 0x0001e2000c101114 */
[----:B------:R-:W-:Y:S01]  /*7230*/  ISETP.LT.OR P4, PT, R33, 0x39, !P2 ;  /* 0x000000392100780c */ /* 0x000fe20005781670 */
[-C--:B------:R-:W-:Y:S01]  /*7240*/  FMUL R97, R97, R8.reuse ;  /* 0x0000000861617220 */ /* 0x080fe20000400000 */
[----:B------:R-:W-:Y:S01]  /*7250*/  ISETP.LT.OR P2, PT, R33, 0x3a, !P2 ;  /* 0x0000003a2100780c */ /* 0x000fe20005741670 */
[----:B------:R-:W-:Y:S01]  /*7260*/  @!P5 STG.E.U8 desc[UR20][R12.64+0x30], R119 ;  /* 0x000030770c00d986 */ /* 0x000fe2000c101114 */
[----:B------:R-:W-:Y:S01]  /*7270*/  F2FP.SATFINITE.E5M2.F32.PACK_AB_MERGE_C R101, RZ, R101, RZ ;  /* 0x00000065ff65723e */ /* 0x000fe200048060ff */
[-C--:B------:R-:W-:Y:S01]  /*7280*/  FMUL R90, R90, R8.reuse ;  /* 0x000000085a5a7220 */ /* 0x080fe20000400000 */
[----:B------:R-:W-:Y:S01]  /*7290*/  F2FP.SATFINITE.E5M2.F32.PACK_AB_MERGE_C R99, RZ, R99, RZ ;  /* 0x00000063ff63723e */ /* 0x000fe200048060ff */
[----:B------:R-:W-:Y:S01]  /*72a0*/  @!P6 STG.E.U8 desc[UR20][R12.64+0x31], R25 ;  /* 0x000031190c00e986 */ /* 0x000fe2000c101114 */
[----:B------:R-:W-:Y:S01]  /*72b0*/  F2FP.SATFINITE.E5M2.F32.PACK_AB_MERGE_C R95, RZ, R95, RZ ;  /* 0x0000005fff5f723e */ /* 0x000fe200048060ff */
[-C--:B------:R-:W-:Y:S01]  /*72c0*/  FMUL R22, R22, R8.reuse ;  /* 0x0000000816167220 */ /* 0x080fe20000400000 */
[-C--:B------:R-:W-:Y:S01]  /*72d0*/  FMUL R93, R93, R8.reuse ;  /* 0x000000085d5d7220 */ /* 0x080fe20000400000 */
[----:B------:R-:W-:Y:S01]  /*72e0*/  @!P0 STG.E.U8 desc[UR20][R14.64+0x39], R27 ;  /* 0x0000391b0e008986 */ /* 0x000fe2000c101114 */
[----:B------:R-:W-:Y:S01]  /*72f0*/  ISETP.GE.AND P0, PT, R34, 0x81, PT ;  /* 0x000000812200780c */ /* 0x000fe20003f06270 */
[----:B------:R-:W-:Y:S01]  /*7300*/  FMUL R91, R91, R8 ;  /* 0x000000085b5b7220 */ /* 0x000fe20000400000 */
[----:B0-----:R-:W-:Y:S01]  /*7310*/  F2FP.SATFINITE.E5M2.F32.PACK_AB_MERGE_C R5, RZ, R110, RZ ;  /* 0x0000006eff05723e */ /* 0x001fe200048060ff */
[----:B------:R0:W-:Y:S01]  /*7320*/  @!P1 STG.E.U8 desc[UR20][R14.64+0x38], R117 ;  /* 0x000038750e009986 */ /* 0x0001e2000c101114 */
[C---:B------:R-:W-:Y:S01]  /*7330*/  ISETP.LT.OR P6, PT, R33.reuse, 0x1, !P0 ;  /* 0x000000012100780c */ /* 0x040fe200047c1670 */
[-C--:B------:R-:W-:Y:S01]  /*7340*/  FMUL R88, R88, R8.reuse ;  /* 0x0000000858587220 */ /* 0x080fe20000400000 */
[----:B------:R-:W-:Y:S01]  /*7350*/  ISETP.LT.OR P5, PT, R33, 0x2, !P0 ;  /* 0x000000022100780c */ /* 0x000fe200047a1670 */
[----:B------:R-:W-:Y:S01]  /*7360*/  @!P4 STG.E.U8 desc[UR20][R12.64+0x38], R115 ;  /* 0x000038730c00c986 */ /* 0x000fe2000c101114 */
[----:B------:R-:W-:Y:S01]  /*7370*/  ISETP.GE.AND P1, PT, R34, 0x89, PT ;  /* 0x000000892200780c */ /* 0x000fe20003f26270 */
[-C--:B------:R-:W-:Y:S01]  /*7380*/  FMUL R21, R21, R8.reuse ;  /* 0x0000000815157220 */ /* 0x080fe20000400000 */
[----:B------:R-:W-:Y:S01]  /*7390*/  F2FP.SATFINITE.E5M2.F32.PACK_AB_MERGE_C R97, RZ, R97, RZ ;  /* 0x00000061ff61723e */ /* 0x000fe200048060ff */
[----:B------:R1:W-:Y:S01]  /*73a0*/  @!P2 STG.E.U8 desc[UR20][R12.64+0x39], R5 ;  /* 0x000039050c00a986 */ /* 0x0003e2000c101114 */
[----:B------:R-:W-:Y:S01]  /*73b0*/  ISETP.LT.OR P4, PT, R33, 0x1, !P1 ;  /* 0x000000012100780c */ /* 0x000fe20004f81670 */
[-C--:B------:R-:W-:Y:S01]  /*73c0*/  FMUL R89, R89, R8.reuse ;  /* 0x0000000859597220 */ /* 0x080fe20000400000 */
[----:B------:R-:W-:Y:S01]  /*73d0*/  ISETP.LT.OR P2, PT, R33, 0xa, !P0 ;  /* 0x0000000a2100780c */ /* 0x000fe20004741670 */
[----:B------:R-:W-:Y:S01]  /*73e0*/  FMUL R23, R23, R8 ;  /* 0x0000000817177220 */ /* 0x000fe20000400000 */
[----:B0-----:R-:W-:Y:S01]  /*73f0*/  F2FP.SATFINITE.E5M2.F32.PACK_AB_MERGE_C R15, RZ, R108, RZ ;  /* 0x0000006cff0f723e */ /* 0x001fe200048060ff */
[----:B------:R-:W-:Y:S01]  /*7400*/  @!P6 STG.E.U8 desc[UR20][R10.64], R113 ;  /* 0x000000710a00e986 */ /* 0x000fe2000c101114 */
[C---:B------:R-:W-:Y:S01]  /*7410*/  ISETP.LT.OR P6, PT, R33.reuse, 0x2, !P1 ;  /* 0x000000022100780c */ /* 0x040fe20004fc1670 */
[-C--:B------:R-:W-:Y:S01]  /*7420*/  FMUL R20, R20, R8.reuse ;  /* 0x0000000814147220 */ /* 0x080fe20000400000 */
[----:B------:R-:W-:Y:S01]  /*7430*/  F2FP.SATFINITE.E5M2.F32.PACK_AB_MERGE_C R93, RZ, R93, RZ ;  /* 0x0000005dff5d723e */ /* 0x000fe200048060ff */
[----:B------:R-:W-:Y:S01]  /*7440*/  @!P5 STG.E.U8 desc[UR20][R10.64+0x1], R15 ;  /* 0x0000010f0a00d986 */ /* 0x000fe2000c101114 */
[----:B------:R-:W-:Y:S01]  /*7450*/  ISETP.LT.OR P5, PT, R33, 0x9, !P0 ;  /* 0x000000092100780c */ /* 0x000fe200047a1670 */
[----:B------:R-:W-:Y:S01]  /*7460*/  FMUL R17, R17, R8 ;  /* 0x0000000811117220 */ /* 0x000fe20000400000 */
[----:B-1----:R-:W-:Y:S01]  /*7470*/  F2FP.SATFINITE.E5M2.F32.PACK_AB_MERGE_C R5, RZ, R106, RZ ;  /* 0x0000006aff05723e */ /* 0x002fe200048060ff */
[----:B------:R-:W-:Y:S01]  /*7480*/  @!P4 STG.E.U8 desc[UR20][R6.64], R111 ;  /* 0x0000006f0600c986 */ /* 0x000fe2000c101114 */
[----:B------:R-:W-:Y:S01]  /*7490*/  F2FP.SATFINITE.E5M2.F32.PACK_AB_MERGE_C R13, RZ, R104, RZ ;  /* 0x00000068ff0d723e */ /* 0x000fe200048060ff */
[-C--:B------:R-:W-:Y:S01]  /*74a0*/  FMUL R16, R16, R8.reuse ;  /* 0x0000000810107220 */ /* 0x080fe20000400000 */
[----:B------:R-:W-:Y:S01]  /*74b0*/  ISETP.LT.OR P4, PT, R33, 0x9, !P1 ;  /* 0x000000092100780c */ /* 0x000fe20004f81670 */
[-C--:B------:R-:W-:Y:S01]  /*74c0*/  FMUL R19, R19, R8.reuse ;  /* 0x0000000813137220 */ /* 0x080fe20000400000 */
[----:B------:R-:W-:Y:S01]  /*74d0*/  F2FP.SATFINITE.E5M2.F32.PACK_AB_MERGE_C R91, RZ, R91, RZ ;  /* 0x0000005bff5b723e */ /* 0x000fe200048060ff */
[----:B------:R0:W-:Y:S01]  /*74e0*/  @!P6 STG.E.U8 desc[UR20][R6.64+0x1], R5 ;  /* 0x000001050600e986 */ /* 0x0001e2000c101114 */
[C---:B------:R-:W-:Y:S01]  /*74f0*/  ISETP.LT.OR P6, PT, R33.reuse, 0xa, !P1 ;  /* 0x0000000a2100780c */ /* 0x040fe20004fc1670 */
[----:B------:R-:W-:Y:S01]  /*7500*/  FMUL R18, R18, R8 ;  /* 0x0000000812127220 */ /* 0x000fe20000400000 */
[----:B------:R-:W-:Y:S01]  /*7510*/  F2FP.SATFINITE.E5M2.F32.PACK_AB_MERGE_C R21, RZ, R21, RZ ;  /* 0x00000015ff15723e */ /* 0x000fe200048060ff */
[----:B------:R1:W-:Y:S01]  /*7520*/  @!P2 STG.E.U8 desc[UR20][R10.64+0x9], R13 ;  /* 0x0000090d0a00a986 */ /* 0x0003e2000c101114 */
[----:B------:R-:W-:-:S02]  /*7530*/  ISETP.LT.OR P2, PT, R33, 0x12, !P0 ;  /* 0x000000122100780c */ /* 0x000fc40004741670 */
[----:B------:R-:W-:Y:S01]  /*7540*/  F2FP.SATFINITE.E5M2.F32.PACK_AB_MERGE_C R89, RZ, R89, RZ ;  /* 0x00000059ff59723e */ /* 0x000fe200048060ff */
[----:B------:R-:W-:Y:S01]  /*7550*/  @!P5 STG.E.U8 desc[UR20][R10.64+0x8], R107 ;  /* 0x0000086b0a00d986 */ /* 0x000fe2000c101114 */
[C---:B------:R-:W-:Y:S02]  /*7560*/  ISETP.LT.OR P5, PT, R33.reuse, 0x11, !P0 ;  /* 0x000000112100780c */ /* 0x040fe400047a1670 */
[----:B------:R-:W-:Y:S01]  /*7570*/  F2FP.SATFINITE.E5M2.F32.PACK_AB_MERGE_C R23, RZ, R23, RZ ;  /* 0x00000017ff17723e */ /* 0x000fe200048060ff */
[----:B------:R-:W-:Y:S01]  /*7580*/  @!P4 STG.E.U8 desc[UR20][R6.64+0x8], R109 ;  /* 0x0000086d0600c986 */ /* 0x000fe2000c101114 */
[----:B0-----:R-:W-:Y:S02]  /*7590*/  F2FP.SATFINITE.E5M2.F32.PACK_AB_MERGE_C R5, RZ, R102, RZ ;  /* 0x00000066ff05723e */ /* 0x001fe400048060ff */
[C---:B------:R-:W-:Y:S02]  /*75a0*/  ISETP.LT.OR P4, PT, R33.reuse, 0x11, !P1 ;  /* 0x000000112100780c */ /* 0x040fe40004f81670 */
[----:B-1----:R-:W-:Y:S01]  /*75b0*/  F2FP.SATFINITE.E5M2.F32.PACK_AB_MERGE_C R13, RZ, R98, RZ ;  /* 0x00000062ff0d723e */ /* 0x002fe200048060ff */
[----:B------:R0:W-:Y:S01]  /*75c0*/  @!P6 STG.E.U8 desc[UR20][R6.64+0x9], R5 ;  /* 0x000009050600e986 */ /* 0x0001e2000c101114 */
[----:B------:R-:W-:-:S02]  /*75d0*/  ISETP.LT.OR P6, PT, R33, 0x12, !P1 ;  /* 0x000000122100780c */ /* 0x000fc40004fc1670 */
[----:B------:R-:W-:Y:S01]  /*75e0*/  F2FP.SATFINITE.E5M2.F32.PACK_AB_MERGE_C R17, RZ, R17, RZ ;  /* 0x00000011ff11723e */ /* 0x000fe200048060ff */
[----:B------:R1:W-:Y:S01]  /*75f0*/  @!P2 STG.E.U8 desc[UR20][R10.64+0x11], R13 ;  /* 0x0000110d0a00a986 */ /* 0x0003e2000c101114 */
[C---:B------:R-:W-:Y:S02]  /*7600*/  ISETP.LT.OR P2, PT, R33.reuse, 0x1a, !P0 ;  /* 0x0000001a2100780c */ /* 0x040fe40004741670 */
[----:B------:R-:W-:Y:S01]  /*7610*/  F2FP.SATFINITE.E5M2.F32.PACK_AB_MERGE_C R19, RZ, R19, RZ ;  /* 0x00000013ff13723e */ /* 0x000fe200048060ff */
[----:B------:R-:W-:Y:S01]  /*7620*/  @!P5 STG.E.U8 desc[UR20][R10.64+0x10], R105 ;  /* 0x000010690a00d986 */ /* 0x000fe2000c101114 */
[----:B------:R-:W-:Y:S02]  /*7630*/  ISETP.LT.OR P5, PT, R33, 0x19, !P0 ;  /* 0x000000192100780c */ /* 0x000fe400047a1670 */
[----:B------:R-:W-:Y:S01]  /*7640*/  F2FP.SATFINITE.E5M2.F32.PACK_AB_MERGE_C R15, RZ, R18, RZ ;  /* 0x00000012ff0f723e */ /* 0x000fe200048060ff */
[----:B------:R-:W-:Y:S01]  /*7650*/  @!P4 STG.E.U8 desc[UR20][R6.64+0x10], R103 ;  /* 0x000010670600c986 */ /* 0x000fe2000c101114 */
[----:B0-----:R-:W-:-:S02]  /*7660*/  F2FP.SATFINITE.E5M2.F32.PACK_AB_MERGE_C R5, RZ, R100, RZ ;  /* 0x00000064ff05723e */ /* 0x001fc400048060ff */
[C---:B------:R-:W-:Y:S02]  /*7670*/  ISETP.LT.OR P4, PT, R33.reuse, 0x19, !P1 ;  /* 0x000000192100780c */ /* 0x040fe40004f81670 */
[----:B-1----:R-:W-:Y:S01]  /*7680*/  F2FP.SATFINITE.E5M2.F32.PACK_AB_MERGE_C R13, RZ, R96, RZ ;  /* 0x00000060ff0d723e */ /* 0x002fe200048060ff */
[----:B------:R0:W-:Y:S01]  /*7690*/  @!P6 STG.E.U8 desc[UR20][R6.64+0x11], R5 ;  /* 0x000011050600e986 */ /* 0x0001e2000c101114 */
[----:B------:R-:W-:-:S03]  /*76a0*/  ISETP.LT.OR P6, PT, R33, 0x1a, !P1 ;  /* 0x0000001a2100780c */ /* 0x000fc60004fc1670 */
[----:B------:R1:W-:Y:S01]  /*76b0*/  @!P2 STG.E.U8 desc[UR20][R10.64+0x19], R13 ;  /* 0x0000190d0a00a986 */ /* 0x0003e2000c101114 */
[----:B------:R-:W-:-:S03]  /*76c0*/  ISETP.LT.OR P2, PT, R33, 0x22, !P0 ;  /* 0x000000222100780c */ /* 0x000fc60004741670 */
[----:B------:R-:W-:Y:S01]  /*76d0*/  @!P5 STG.E.U8 desc[UR20][R10.64+0x18], R101 ;  /* 0x000018650a00d986 */ /* 0x000fe2000c101114 */
[C---:B------:R-:W-:Y:S02]  /*76e0*/  ISETP.LT.OR P5, PT, R33.reuse, 0x21, !P0 ;  /* 0x000000212100780c */ /* 0x040fe400047a1670 */
[----:B0-----:R-:W-:Y:S01]  /*76f0*/  F2FP.SATFINITE.E5M2.F32.PACK_AB_MERGE_C R5, RZ, R94, RZ ;  /* 0x0000005eff05723e */ /* 0x001fe200048060ff */
[----:B------:R-:W-:Y:S01]  /*7700*/  @!P4 STG.E.U8 desc[UR20][R6.64+0x18], R99 ;  /* 0x000018630600c986 */ /* 0x000fe2000c101114 */
        /* <DEDUP_REMOVED lines=25> */
[C---:B------:R-:W-:Y:S02]  /*78a0*/  ISETP.LT.OR P2, PT, R33.reuse, 0x39, !P0 ;  /* 0x000000392100780c */ /* 0x040fe40004741670 */
[C---:B------:R-:W-:Y:S01]  /*78b0*/  ISETP.LT.OR P0, PT, R33.reuse, 0x3a, !P0 ;  /* 0x0000003a2100780c */ /* 0x040fe20004701670 */
[----:B------:R1:W-:Y:S01]  /*78c0*/  @!P5 STG.E.U8 desc[UR20][R10.64+0x30], R89 ;  /* 0x000030590a00d986 */ /* 0x0003e2000c101114 */
[C---:B------:R-:W-:Y:S02]  /*78d0*/  ISETP.LT.OR P5, PT, R33.reuse, 0x39, !P1 ;  /* 0x000000392100780c */ /* 0x040fe40004fa1670 */
[----:B------:R-:W-:Y:S01]  /*78e0*/  ISETP.LT.OR P1, PT, R33, 0x3a, !P1 ;  /* 0x0000003a2100780c */ /* 0x000fe20004f21670 */
[----:B------:R1:W-:Y:S01]  /*78f0*/  @!P4 STG.E.U8 desc[UR20][R6.64+0x30], R23 ;  /* 0x000030170600c986 */ /* 0x0003e2000c101114 */
[----:B0-----:R-:W-:-:S05]  /*7900*/  F2FP.SATFINITE.E5M2.F32.PACK_AB_MERGE_C R5, RZ, R20, RZ ;  /* 0x00000014ff05723e */ /* 0x001fca00048060ff */
[----:B------:R1:W-:Y:S04]  /*7910*/  @!P6 STG.E.U8 desc[UR20][R6.64+0x31], R5 ;  /* 0x000031050600e986 */ /* 0x0003e8000c101114 */
[----:B------:R1:W-:Y:S04]  /*7920*/  @!P2 STG.E.U8 desc[UR20][R10.64+0x38], R17 ;  /* 0x000038110a00a986 */ /* 0x0003e8000c101114 */
[----:B------:R1:W-:Y:S04]  /*7930*/  @!P0 STG.E.U8 desc[UR20][R10.64+0x39], R13 ;  /* 0x0000390d0a008986 */ /* 0x0003e8000c101114 */
[----:B------:R1:W-:Y:S04]  /*7940*/  @!P5 STG.E.U8 desc[UR20][R6.64+0x38], R19 ;  /* 0x000038130600d986 */ /* 0x0003e8000c101114 */
[----:B------:R1:W-:Y:S02]  /*7950*/  @!P1 STG.E.U8 desc[UR20][R6.64+0x39], R15 ;  /* 0x0000390f06009986 */ /* 0x0003e4000c101114 */
.L_x_161:
[----:B------:R-:W-:Y:S05]  /*7960*/  BSYNC B0 ;  /* 0x0000000000007941 */ /* 0x000fea0003800000 */
.L_x_31:
[----:B------:R-:W-:Y:S01]  /*7970*/  ULDC UR6, c[0x0][0xc] ;  /* 0x0000030000067ab9 */ /* 0x000fe20000000800 */
[----:B------:R-:W-:Y:S01]  /*7980*/  ULDC UR7, c[0x0][0x10] ;  /* 0x0000040000077ab9 */ /* 0x000fe20000000800 */
[----:B01---5:R-:W0:Y:S01]  /*7990*/  LDC R5, c[0x0][0x14] ;  /* 0x00000500ff057b82 */ /* 0x023e220000000800 */
[----:B------:R-:W-:Y:S01]  /*79a0*/  UIMAD.WIDE.U32 UR6, UR6, UR7, URZ ;  /* 0x00000007060672a5 */ /* 0x000fe2000f8e003f */
[----:B------:R-:W-:Y:S01]  /*79b0*/  PRMT R6, RZ, 0x7610, R6 ;  /* 0x00007610ff067816 */ /* 0x000fe20000000006 */
[----:B------:R-:W-:-:S04]  /*79c0*/  IMAD.MOV.U32 R7, RZ, RZ, -0x1 ;  /* 0xffffffffff077424 */ /* 0x000fc800078e00ff */
[----:B0-----:R-:W-:-:S04]  /*79d0*/  IMAD.WIDE.U32 R2, R5, UR6, R2 ;  /* 0x0000000605027c25 */ /* 0x001fc8000f8e0002 */
[----:B------:R-:W-:Y:S01]  /*79e0*/  IMAD R5, R5, UR7, RZ ;  /* 0x0000000705057c24 */ /* 0x000fe2000f8e02ff */
[----:B------:R-:W-:Y:S02]  /*79f0*/  ULDC.64 UR6, c[0x0][0x650] ;  /* 0x0001940000067ab9 */ /* 0x000fe40000000a00 */
[----:B------:R-:W-:Y:S01]  /*7a00*/  ISETP.GE.U32.AND P0, PT, R2, UR6, PT ;  /* 0x0000000602007c0c */ /* 0x000fe2000bf06070 */
[----:B------:R-:W-:Y:S02]  /*7a10*/  IMAD.IADD R3, R3, 0x1, R5 ;  /* 0x0000000103037824 */ /* 0x000fe400078e0205 */
[----:B------:R-:W-:-:S03]  /*7a20*/  IMAD.MOV.U32 R5, RZ, RZ, -0x1 ;  /* 0xffffffffff057424 */ /* 0x000fc600078e00ff */
[----:B------:R-:W-:-:S13]  /*7a30*/  ISETP.GE.U32.AND.EX P0, PT, R3, UR7, PT, P0 ;  /* 0x0000000703007c0c */ /* 0x000fda000bf06100 */
[----:B------:R-:W-:Y:S05]  /*7a40*/  @P0 BRA `(.L_x_162) ;  /* 0x0000000400600947 */ /* 0x000fea0003800000 */
[----:B------:R-:W0:Y:S01]  /*7a50*/  S2R R20, SR_CTAID.X ;  /* 0x0000000000147919 */ /* 0x000e220000002500 */
[----:B------:R-:W1:Y:S01]  /*7a60*/  LDC.64 R14, c[0x0][0x628] ;  /* 0x00018a00ff0e7b82 */ /* 0x000e620000000a00 */
[----:B------:R-:W-:Y:S01]  /*7a70*/  ULDC UR6, c[0x0][0x150] ;  /* 0x0000540000067ab9 */ /* 0x000fe20000000800 */
[----:B--234-:R-:W-:Y:S01]  /*7a80*/  IMAD.MOV.U32 R12, RZ, RZ, R2 ;  /* 0x000000ffff0c7224 */ /* 0x01cfe200078e0002 */
[----:B------:R-:W2:Y:S01]  /*7a90*/  S2R R22, SR_CTAID.Y ;  /* 0x0000000000167919 */ /* 0x000ea20000002600 */
[----:B------:R-:W-:-:S04]  /*7aa0*/  IMAD.MOV.U32 R13, RZ, RZ, R3 ;  /* 0x000000ffff0d7224 */ /* 0x000fc800078e0003 */
[----:B------:R-:W3:Y:S08]  /*7ab0*/  LDC R23, c[0x0][0x144] ;  /* 0x00005100ff177b82 */ /* 0x000ef00000000800 */
[----:B------:R-:W4:Y:S08]  /*7ac0*/  LDC R16, c[0x0][0x630] ;  /* 0x00018c00ff107b82 */ /* 0x000f300000000800 */
[----:B------:R-:W2:Y:S01]  /*7ad0*/  LDC.64 R18, c[0x0][0x620] ;  /* 0x00018800ff127b82 */ /* 0x000ea20000000a00 */
[----:B-1----:R-:W-:-:S04]  /*7ae0*/  ISETP.NE.U32.AND P0, PT, R14, RZ, PT ;  /* 0x000000ff0e00720c */ /* 0x002fc80003f05070 */
[----:B------:R-:W-:Y:S02]  /*7af0*/  ISETP.NE.AND.EX P0, PT, R15, RZ, PT, P0 ;  /* 0x000000ff0f00720c */ /* 0x000fe40003f05300 */
[----:B0-----:R-:W-:-:S05]  /*7b00*/  I2FP.F32.U32 R5, R20 ;  /* 0x0000001400057245 */ /* 0x001fca0000201000 */
[----:B------:R-:W-:-:S04]  /*7b10*/  FMUL R5, R5, UR6 ;  /* 0x0000000605057c20 */ /* 0x000fc80008400000 */
[----:B------:R0:W1:Y:S02]  /*7b20*/  F2I.U32.TRUNC.NTZ R21, R5 ;  /* 0x0000000500157305 */ /* 0x000064000020f000 */
[----:B---34-:R-:W-:Y:S05]  /*7b30*/  @!P0 BRA `(.L_x_163) ;  /* 0x0000000000288947 */ /* 0x018fea0003800000 */
[----:B0-----:R-:W0:Y:S02]  /*7b40*/  LDC R5, c[0x0][0x634] ;  /* 0x00018d00ff057b82 */ /* 0x001e240000000800 */
        /* <DEDUP_REMOVED lines=9> */
.L_x_163:
[-CC-:B------:R-:W-:Y:S01]  /*7be0*/  SHF.R.U64 R17, R12, R16.reuse, R13.reuse ;  /* 0x000000100c117219 */ /* 0x180fe2000000120d */
[----:B------:R-:W3:Y:S01]  /*7bf0*/  LDC.64 R28, c[0x0][0x640] ;  /* 0x00019000ff1c7b82 */ /* 0x000ee20000000a00 */
[----:B0-----:R-:W-:Y:S01]  /*7c00*/  SHF.R.U32.HI R5, RZ, R16, R13 ;  /* 0x00000010ff057219 */ /* 0x001fe2000001160d */
[----:B-1----:R-:W-:Y:S01]  /*7c10*/  IMAD.MOV R21, RZ, RZ, -R21 ;  /* 0x000000ffff157224 */ /* 0x002fe200078e0a15 */
[----:B------:R-:W-:Y:S01]  /*7c20*/  IADD3 R11, P0, RZ, -R17, RZ ;  /* 0x80000011ff0b7210 */ /* 0x000fe20007f1e0ff */
[----:B------:R-:W-:Y:S02]  /*7c30*/  ULDC UR6, c[0x0][0x154] ;  /* 0x0000550000067ab9 */ /* 0x000fe40000000800 */
[----:B------:R-:W-:Y:S02]  /*7c40*/  IMAD R23, R23, R21, R20 ;  /* 0x0000001517177224 */ /* 0x000fe400078e0214 */
[----:B------:R-:W0:Y:S01]  /*7c50*/  LDC R12, c[0x0][0x618] ;  /* 0x00018600ff0c7b82 */ /* 0x000e220000000800 */
[----:B------:R-:W-:-:S02]  /*7c60*/  IMAD.X R5, RZ, RZ, ~R5, P0 ;  /* 0x000000ffff057224 */ /* 0x000fc400000e0e05 */
[----:B--2---:R-:W-:-:S04]  /*7c70*/  IMAD.WIDE.U32 R6, R11, R18, R2 ;  /* 0x000000120b067225 */ /* 0x004fc800078e0002 */
[----:B------:R-:W-:Y:S01]  /*7c80*/  IMAD R10, R5, R18, RZ ;  /* 0x00000012050a7224 */ /* 0x000fe200078e02ff */
[----:B------:R-:W1:Y:S03]  /*7c90*/  LDC R24, c[0x0][0x608] ;  /* 0x00018200ff187b82 */ /* 0x000e660000000800 */
[----:B------:R-:W-:Y:S02]  /*7ca0*/  IMAD R5, R11, R19, R10 ;  /* 0x000000130b057224 */ /* 0x000fe400078e020a */
[----:B------:R-:W-:Y:S02]  /*7cb0*/  IMAD.MOV.U32 R11, RZ, RZ, 0x1 ;  /* 0x00000001ff0b7424 */ /* 0x000fe400078e00ff */
[----:B------:R-:W-:Y:S01]  /*7cc0*/  IMAD.IADD R5, R7, 0x1, R5 ;  /* 0x0000000107057824 */ /* 0x000fe200078e0205 */
[----:B------:R-:W2:Y:S01]  /*7cd0*/  LDC R26, c[0x0][0x658] ;  /* 0x00019600ff1a7b82 */ /* 0x000ea20000000800 */
[----:B------:R-:W-:-:S02]  /*7ce0*/  I2FP.F32.U32 R7, R22 ;  /* 0x0000001600077245 */ /* 0x000fc40000201000 */
[----:B---3--:R-:W-:-:S03]  /*7cf0*/  ISETP.NE.U32.AND P0, PT, R28, RZ, PT ;  /* 0x000000ff1c00720c */ /* 0x008fc60003f05070 */
[----:B------:R-:W-:Y:S01]  /*7d00*/  FMUL R10, R7, UR6 ;  /* 0x00000006070a7c20 */ /* 0x000fe20008400000 */
[----:B------:R-:W-:Y:S01]  /*7d10*/  ISETP.NE.AND.EX P0, PT, R29, RZ, PT, P0 ;  /* 0x000000ff1d00720c */ /* 0x000fe20003f05300 */
[----:B------:R-:W3:Y:S01]  /*7d20*/  LDC R21, c[0x0][0x148] ;  /* 0x00005200ff157b82 */ /* 0x000ee20000000800 */
[-CC-:B0-----:R-:W-:Y:S01]  /*7d30*/  SHF.R.U64 R16, R6, R12.reuse, R5.reuse ;  /* 0x0000000c06107219 */ /* 0x181fe20000001205 */
[----:B------:R0:W4:Y:S01]  /*7d40*/  F2I.U32.TRUNC.NTZ R18, R10 ;  /* 0x0000000a00127305 */ /* 0x000122000020f000 */
[----:B------:R-:W-:Y:S01]  /*7d50*/  SHF.R.U32.HI R5, RZ, R12, R5 ;  /* 0x0000000cff057219 */ /* 0x000fe20000011605 */
[----:B------:R-:W-:-:S04]  /*7d60*/  IMAD.MOV.U32 R7, RZ, RZ, -0x1 ;  /* 0xffffffffff077424 */ /* 0x000fc800078e00ff */
[----:B------:R-:W0:Y:S01]  /*7d70*/  LDC R20, c[0x0][0x600] ;  /* 0x00018000ff147b82 */ /* 0x000e220000000800 */
[-CC-:B-1----:R-:W-:Y:S02]  /*7d80*/  SHF.R.U64 R14, R16, R24.reuse, R5.reuse ;  /* 0x00000018100e7219 */ /* 0x182fe40000001205 */
[----:B------:R-:W-:-:S05]  /*7d90*/  SHF.R.U32.HI R5, RZ, R24, R5 ;  /* 0x00000018ff057219 */ /* 0x000fca0000011605 */
[----:B------:R-:W1:Y:S01]  /*7da0*/  LDC R27, c[0x0][0x648] ;  /* 0x00019200ff1b7b82 */ /* 0x000e620000000800 */
[-C--:B--2---:R-:W-:Y:S02]  /*7db0*/  SHF.L.U32 R6, R7, R26.reuse, RZ ;  /* 0x0000001a07067219 */ /* 0x084fe400000006ff */
[-CC-:B------:R-:W-:Y:S02]  /*7dc0*/  SHF.R.U64 R19, R14, R26.reuse, R5.reuse ;  /* 0x0000001a0e137219 */ /* 0x180fe40000001205 */
[----:B------:R-:W-:Y:S02]  /*7dd0*/  SHF.R.U32.HI R7, RZ, R26, R5 ;  /* 0x0000001aff077219 */ /* 0x000fe40000011605 */
[----:B------:R-:W-:Y:S01]  /*7de0*/  LOP3.LUT R25, RZ, R6, RZ, 0x33, !PT ;  /* 0x00000006ff197212 */ /* 0x000fe200078e33ff */
[----:B------:R-:W2:Y:S01]  /*7df0*/  LDC R30, c[0x0][0x638] ;  /* 0x00018e00ff1e7b82 */ /* 0x000ea20000000800 */
[----:B------:R-:W-:Y:S01]  /*7e00*/  SHF.L.U32 R26, R11, R26, RZ ;  /* 0x0000001a0b1a7219 */ /* 0x000fe200000006ff */
[----:B------:R-:W-:-:S06]  /*7e10*/  IMAD.MOV.U32 R6, RZ, RZ, R19 ;  /* 0x000000ffff067224 */ /* 0x000fcc00078e0013 */
[----:B------:R-:W0:Y:S01]  /*7e20*/  LDC R31, c[0x0][0x610] ;  /* 0x00018400ff1f7b82 */ /* 0x000e220000000800 */
[----:B----4-:R-:W-:Y:S05]  /*7e30*/  @!P0 BRA `(.L_x_164) ;  /* 0x0000000000288947 */ /* 0x010fea0003800000 */
[----:B------:R-:W4:Y:S02]  /*7e40*/  LDC R6, c[0x0][0x64c] ;  /* 0x00019300ff067b82 */ /* 0x000f240000000800 */
[----:B----4-:R-:W-:-:S05]  /*7e50*/  IADD3 R5, P0, R19, R6, RZ ;  /* 0x0000000613057210 */ /* 0x010fca0007f1e0ff */
[----:B------:R-:W-:-:S04]  /*7e60*/  IMAD.X R15, RZ, RZ, R7, P0 ;  /* 0x000000ffff0f7224 */ /* 0x000fc800000e0607 */
[----:B------:R-:W-:-:S04]  /*7e70*/  IMAD.WIDE.U32 R6, R15, R28, RZ ;  /* 0x0000001c0f067225 */ /* 0x000fc800078e00ff */
[----:B0-----:R-:W-:-:S04]  /*7e80*/  IMAD.WIDE.U32 R10, P0, R5, R29, R6 ;  /* 0x0000001d050a7225 */ /* 0x001fc80007800006 */
[----:B------:R-:W-:-:S04]  /*7e90*/  IMAD.WIDE.U32 R6, R5, R28, RZ ;  /* 0x0000001c05067225 */ /* 0x000fc800078e00ff */
[----:B------:R-:W-:Y:S01]  /*7ea0*/  IMAD.X R13, RZ, RZ, RZ, P0 ;  /* 0x000000ffff0d7224 */ /* 0x000fe200000e06ff */
[----:B------:R-:W-:Y:S01]  /*7eb0*/  IADD3 RZ, P0, R7, R10, RZ ;  /* 0x0000000a07ff7210 */ /* 0x000fe20007f1e0ff */
[----:B------:R-:W-:-:S04]  /*7ec0*/  IMAD.MOV.U32 R12, RZ, RZ, R11 ;  /* 0x000000ffff0c7224 */ /* 0x000fc800078e000b */
[----:B------:R-:W-:-:S08]  /*7ed0*/  IMAD.WIDE.U32.X R6, R15, R29, R12, P0 ;  /* 0x0000001d0f067225 */ /* 0x000fd000000e040c */
.L_x_164:
[----:B-1----:R-:W-:Y:S01]  /*7ee0*/  SHF.R.U64 R5, R6, R27, R7 ;  /* 0x0000001b06057219 */ /* 0x002fe20000001207 */
[----:B0-----:R-:W-:Y:S01]  /*7ef0*/  VIADD R7, R20, 0xffffffff ;  /* 0xffffffff14077836 */ /* 0x001fe20000000000 */
[----:B------:R-:W-:Y:S01]  /*7f00*/  LOP3.LUT R32, R14, R25, RZ, 0xc0, !PT ;  /* 0x000000190e207212 */ /* 0x000fe200078ec0ff */
[----:B------:R-:W-:Y:S02]  /*7f10*/  IMAD.MOV R18, RZ, RZ, -R18 ;  /* 0x000000ffff127224 */ /* 0x000fe400078e0a12 */
[----:B------:R-:W-:Y:S01]  /*7f20*/  IMAD.MOV R6, RZ, RZ, -R5 ;  /* 0x000000ffff067224 */ /* 0x000fe200078e0a05 */
[----:B------:R-:W-:Y:S01]  /*7f30*/  LOP3.LUT R16, R16, R7, RZ, 0xc0, !PT ;  /* 0x0000000710107212 */ /* 0x000fe200078ec0ff */
[----:B------:R-:W-:Y:S02]  /*7f40*/  IMAD R32, R26, R5, R32 ;  /* 0x000000051a207224 */ /* 0x000fe400078e0220 */
[----:B---3--:R-:W-:Y:S02]  /*7f50*/  @P3 IMAD R23, R21, R18, R22 ;  /* 0x0000001215173224 */ /* 0x008fe400078e0216 */
[----:B--2---:R-:W-:-:S02]  /*7f60*/  IMAD R5, R6, R30, R19 ;  /* 0x0000001e06057224 */ /* 0x004fc400078e0213 */
[----:B------:R-:W-:Y:S02]  /*7f70*/  IMAD R32, R32, R31, R23 ;  /* 0x0000001f20207224 */ /* 0x000fe400078e0217 */
[----:B------:R-:W-:Y:S02]  /*7f80*/  IMAD R5, R5, R20, R16 ;  /* 0x0000001405057224 */ /* 0x000fe400078e0210 */
[----:B------:R-:W-:-:S03]  /*7f90*/  IMAD.MOV.U32 R6, RZ, RZ, 0x1 ;  /* 0x00000001ff067424 */ /* 0x000fc600078e00ff */
[----:B------:R-:W-:Y:S02]  /*7fa0*/  SEL R7, R5, R32, !P3 ;  /* 0x0000002005077207 */ /* 0x000fe40005800000 */
[----:B------:R-:W-:Y:S01]  /*7fb0*/  SEL R32, R32, R5, !P3 ;  /* 0x0000000520207207 */ /* 0x000fe20005800000 */
[----:B------:R-:W-:-:S07]  /*7fc0*/  IMAD.MOV.U32 R5, RZ, RZ, R17 ;  /* 0x000000ffff057224 */ /* 0x000fce00078e0011 */
.L_x_162:
[----:B------:R-:W-:Y:S01]  /*7fd0*/  LOP3.LUT P0, RZ, R6, 0xff, RZ, 0xc0, !PT ;  /* 0x000000ff06ff7812 */ /* 0x000fe2000780c0ff */
[----:B------:R-:W-:-:S12]  /*7fe0*/  IMAD.MOV.U32 R6, RZ, RZ, R32 ;  /* 0x000000ffff067224 */ /* 0x000fd800078e0020 */
[----:B------:R-:W-:Y:S05]  /*7ff0*/  @P0 BRA `(.L_x_165) ;  /* 0xffffff8c00c00947 */ /* 0x000fea000383ffff */
[----:B------:R-:W-:Y:S05]  /*8000*/  EXIT ;  /* 0x000000000000794d */ /* 0x000fea0003800000 */
.L_x_3:
[----:B0-----:R-:W-:Y:S01]  /*8010*/  ULDC.64 UR4, c[0x0][0x650] ;  /* 0x0001940000047ab9 */ /* 0x001fe20000000a00 */
        /* <DEDUP_REMOVED lines=25> */
.L_x_167:
[--C-:B------:R-:W-:Y:S01]  /*81b0*/  SHF.R.U64 R16, R14, R18, R15.reuse ;  /* 0x000000120e107219 */ /* 0x100fe2000000120f */
[----:B------:R-:W0:Y:S01]  /*81c0*/  LDC R22, c[0x0][0x618] ;  /* 0x00018600ff167b82 */ /* 0x000e220000000800 */
[----:B------:R-:W-:Y:S01]  /*81d0*/  I2FP.F32.U32 R7, R8 ;  /* 0x0000000800077245 */ /* 0x000fe20000201000 */
[----:B------:R-:W-:Y:S01]  /*81e0*/  ULDC UR4, c[0x0][0x150] ;  /* 0x0000540000047ab9 */ /* 0x000fe20000000800 */
[----:B------:R-:W-:Y:S02]  /*81f0*/  SHF.R.U32.HI R6, RZ, R18, R15 ;  /* 0x00000012ff067219 */ /* 0x000fe4000001160f */
[----:B------:R-:W-:Y:S01]  /*8200*/  IADD3 R9, P0, RZ, -R16, RZ ;  /* 0x80000010ff097210 */ /* 0x000fe20007f1e0ff */
[----:B------:R-:W-:Y:S01]  /*8210*/  FMUL R13, R7, UR4 ;  /* 0x00000004070d7c20 */ /* 0x000fe20008400000 */
[----:B------:R-:W-:Y:S01]  /*8220*/  ULDC UR4, c[0x0][0x154] ;  /* 0x0000550000047ab9 */ /* 0x000fe20000000800 */
[----:B------:R-:W1:Y:S02]  /*8230*/  LDC.64 R24, c[0x0][0x640] ;  /* 0x00019000ff187b82 */ /* 0x000e640000000a00 */
[----:B------:R-:W-:-:S02]  /*8240*/  IMAD.X R11, RZ, RZ, ~R6, P0 ;  /* 0x000000ffff0b7224 */ /* 0x000fc400000e0e06 */
[----:B------:R-:W2:Y:S01]  /*8250*/  F2I.U32.TRUNC.NTZ R13, R13 ;  /* 0x0000000d000d7305 */ /* 0x000ea2000020f000 */
[----:B------:R-:W-:-:S03]  /*8260*/  IMAD.WIDE.U32 R6, R9, R20, R2 ;  /* 0x0000001409067225 */ /* 0x000fc600078e0002 */
[----:B------:R-:W3:Y:S01]  /*8270*/  LDC R15, c[0x0][0x144] ;  /* 0x00005100ff0f7b82 */ /* 0x000ee20000000800 */
[----:B------:R-:W-:-:S04]  /*8280*/  IMAD R12, R11, R20, RZ ;  /* 0x000000140b0c7224 */ /* 0x000fc800078e02ff */
[----:B------:R-:W-:Y:S02]  /*8290*/  IMAD R9, R9, R21, R12 ;  /* 0x0000001509097224 */ /* 0x000fe400078e020c */
[----:B------:R-:W-:Y:S01]  /*82a0*/  IMAD.MOV.U32 R12, RZ, RZ, -0x1 ;  /* 0xffffffffff0c7424 */ /* 0x000fe200078e00ff */
[----:B------:R-:W4:Y:S01]  /*82b0*/  LDC R18, c[0x0][0x608] ;  /* 0x00018200ff127b82 */ /* 0x000f220000000800 */
[----:B------:R-:W-:Y:S01]  /*82c0*/  IMAD.IADD R7, R7, 0x1, R9 ;  /* 0x0000000107077824 */ /* 0x000fe200078e0209 */
[----:B------:R-:W-:-:S04]  /*82d0*/  I2FP.F32.U32 R9, R10 ;  /* 0x0000000a00097245 */ /* 0x000fc80000201000 */
[-C--:B0-----:R-:W-:Y:S01]  /*82e0*/  SHF.R.U64 R14, R6, R22.reuse, R7 ;  /* 0x00000016060e7219 */ /* 0x081fe20000001207 */
[----:B--2---:R-:W-:Y:S01]  /*82f0*/  IMAD.MOV R6, RZ, RZ, -R13 ;  /* 0x000000ffff067224 */ /* 0x004fe200078e0a0d */
[----:B------:R-:W0:Y:S01]  /*8300*/  LDC R11, c[0x0][0x658] ;  /* 0x00019600ff0b7b82 */ /* 0x000e220000000800 */
[----:B-1----:R-:W-:Y:S01]  /*8310*/  ISETP.NE.U32.AND P0, PT, R24, RZ, PT ;  /* 0x000000ff1800720c */ /* 0x002fe20003f05070 */
[----:B------:R-:W-:Y:S01]  /*8320*/  FMUL R9, R9, UR4 ;  /* 0x0000000409097c20 */ /* 0x000fe20008400000 */
[----:B------:R-:W-:Y:S02]  /*8330*/  SHF.R.U32.HI R7, RZ, R22, R7 ;  /* 0x00000016ff077219 */ /* 0x000fe40000011607 */
[----:B------:R-:W-:-:S03]  /*8340*/  ISETP.NE.AND.EX P0, PT, R25, RZ, PT, P0 ;  /* 0x000000ff1900720c */ /* 0x000fc60003f05300 */
[----:B------:R-:W1:Y:S01]  /*8350*/  LDC R21, c[0x0][0x148] ;  /* 0x00005200ff157b82 */ /* 0x000e620000000800 */
[----:B---3--:R-:W-:Y:S02]  /*8360*/  IMAD R22, R15, R6, R8 ;  /* 0x000000060f167224 */ /* 0x008fe400078e0208 */
[----:B------:R-:W-:-:S05]  /*8370*/  IMAD.MOV.U32 R8, RZ, RZ, 0x1 ;  /* 0x00000001ff087424 */ /* 0x000fca00078e00ff */
[----:B------:R-:W2:Y:S01]  /*8380*/  LDC R20, c[0x0][0x600] ;  /* 0x00018000ff147b82 */ /* 0x000ea20000000800 */
[-CC-:B----4-:R-:W-:Y:S02]  /*8390*/  SHF.R.U64 R17, R14, R18.reuse, R7.reuse ;  /* 0x000000120e117219 */ /* 0x190fe40000001207 */
[----:B------:R-:W-:Y:S02]  /*83a0*/  SHF.R.U32.HI R6, RZ, R18, R7 ;  /* 0x00000012ff067219 */ /* 0x000fe40000011607 */
[----:B------:R3:W4:Y:S03]  /*83b0*/  F2I.U32.TRUNC.NTZ R18, R9 ;  /* 0x0000000900127305 */ /* 0x000726000020f000 */
[----:B------:R-:W1:Y:S01]  /*83c0*/  LDC R23, c[0x0][0x648] ;  /* 0x00019200ff177b82 */ /* 0x000e620000000800 */
[-C--:B0-----:R-:W-:Y:S02]  /*83d0*/  SHF.R.U64 R19, R17, R11.reuse, R6 ;  /* 0x0000000b11137219 */ /* 0x081fe40000001206 */
[----:B------:R-:W-:-:S02]  /*83e0*/  SHF.L.U32 R12, R12, R11, RZ ;  /* 0x0000000b0c0c7219 */ /* 0x000fc400000006ff */
[-C--:B------:R-:W-:Y:S01]  /*83f0*/  SHF.R.U32.HI R7, RZ, R11.reuse, R6 ;  /* 0x0000000bff077219 */ /* 0x080fe20000011606 */
[----:B------:R-:W-:Y:S01]  /*8400*/  IMAD.MOV.U32 R6, RZ, RZ, R19 ;  /* 0x000000ffff067224 */ /* 0x000fe200078e0013 */
[----:B------:R-:W-:Y:S01]  /*8410*/  SHF.L.U32 R27, R8, R11, RZ ;  /* 0x0000000b081b7219 */ /* 0x000fe200000006ff */
[----:B------:R-:W0:Y:S01]  /*8420*/  LDC R26, c[0x0][0x638] ;  /* 0x00018e00ff1a7b82 */ /* 0x000e220000000800 */
[----:B------:R-:W-:-:S07]  /*8430*/  LOP3.LUT R28, RZ, R12, RZ, 0x33, !PT ;  /* 0x0000000cff1c7212 */ /* 0x000fce00078e33ff */
[----:B------:R-:W0:Y:S01]  /*8440*/  LDC R29, c[0x0][0x610] ;  /* 0x00018400ff1d7b82 */ /* 0x000e220000000800 */
[----:B---34-:R-:W-:Y:S05]  /*8450*/  @!P0 BRA `(.L_x_168) ;  /* 0x0000000000288947 */ /* 0x018fea0003800000 */
        /* <DEDUP_REMOVED lines=10> */
.L_x_168:
[----:B-1----:R-:W-:Y:S01]  /*8500*/  SHF.R.U64 R7, R6, R23, R7 ;  /* 0x0000001706077219 */ /* 0x002fe20000001207 */
[----:B--2---:R-:W-:Y:S01]  /*8510*/  VIADD R9, R20, 0xffffffff ;  /* 0xffffffff14097836 */ /* 0x004fe20000000000 */
[----:B------:R-:W-:Y:S01]  /*8520*/  LOP3.LUT R6, R17, R28, RZ, 0xc0, !PT ;  /* 0x0000001c11067212 */ /* 0x000fe200078ec0ff */
[----:B------:R-:W-:Y:S02]  /*8530*/  IMAD.MOV R18, RZ, RZ, -R18 ;  /* 0x000000ffff127224 */ /* 0x000fe400078e0a12 */
[----:B------:R-:W-:Y:S02]  /*8540*/  IMAD.MOV R8, RZ, RZ, -R7 ;  /* 0x000000ffff087224 */ /* 0x000fe400078e0a07 */
[----:B------:R-:W-:Y:S01]  /*8550*/  IMAD R11, R27, R7, R6 ;  /* 0x000000071b0b7224 */ /* 0x000fe200078e0206 */
[----:B------:R-:W-:Y:S01]  /*8560*/  LOP3.LUT R7, R14, R9, RZ, 0xc0, !PT ;  /* 0x000000090e077212 */ /* 0x000fe200078ec0ff */
[----:B------:R-:W-:Y:S02]  /*8570*/  @P3 IMAD R22, R21, R18, R10 ;  /* 0x0000001215163224 */ /* 0x000fe400078e020a */
[----:B0-----:R-:W-:-:S02]  /*8580*/  IMAD R6, R8, R26, R19 ;  /* 0x0000001a08067224 */ /* 0x001fc400078e0213 */
[----:B------:R-:W-:Y:S02]  /*8590*/  IMAD R11, R11, R29, R22 ;  /* 0x0000001d0b0b7224 */ /* 0x000fe400078e0216 */
[----:B------:R-:W-:Y:S02]  /*85a0*/  IMAD R6, R6, R20, R7 ;  /* 0x0000001406067224 */ /* 0x000fe400078e0207 */
[----:B------:R-:W-:-:S03]  /*85b0*/  IMAD.MOV.U32 R8, RZ, RZ, 0x1 ;  /* 0x00000001ff087424 */ /* 0x000fc600078e00ff */
[----:B------:R-:W-:Y:S02]  /*85c0*/  SEL R14, R6, R11, !P3 ;  /* 0x0000000b060e7207 */ /* 0x000fe40005800000 */
[----:B------:R-:W-:Y:S01]  /*85d0*/  SEL R11, R11, R6, !P3 ;  /* 0x000000060b0b7207 */ /* 0x000fe20005800000 */
[----:B------:R-:W-:Y:S01]  /*85e0*/  IMAD.MOV.U32 R6, RZ, RZ, R16 ;  /* 0x000000ffff067224 */ /* 0x000fe200078e0010 */
[----:B------:R-:W-:-:S07]  /*85f0*/  PRMT R7, R8, 0x7610, R7 ;  /* 0x0000761008077816 */ /* 0x000fce0000000007 */
.L_x_166:
[----:B------:R-:W-:-:S08]  /*8600*/  NOP ;  /* 0x0000000000007918 */ /* 0x000fd00000000000 */
[----:B------:R-:W0:-:S00]  /*8610*/  USETMAXREG.DEALLOC.CTAPOOL 0x28 ;  /* 0x00000028000079c8 */ /* 0x000e0000080e0500 */
[----:B0-----:R-:W-:-:S13]  /*8620*/  ISETP.NE.AND P0, PT, R5, RZ, PT ;  /* 0x000000ff0500720c */ /* 0x001fda0003f05270 */
[----:B------:R-:W-:Y:S05]  /*8630*/  @P0 EXIT ;  /* 0x000000000000094d */ /* 0x000fea0003800000 */
[----:B------:R-:W-:Y:S01]  /*8640*/  LOP3.LUT P0, RZ, R7, 0xff, RZ, 0xc0, !PT ;  /* 0x000000ff07ff7812 */ /* 0x000fe2000780c0ff */
[----:B------:R-:W-:Y:S02]  /*8650*/  IMAD.MOV.U32 R5, RZ, RZ, 0x1 ;  /* 0x00000001ff057424 */ /* 0x000fe400078e00ff */
[----:B------:R-:W-:-:S10]  /*8660*/  IMAD.MOV.U32 R13, RZ, RZ, RZ ;  /* 0x000000ffff0d7224 */ /* 0x000fd400078e00ff */
[----:B------:R-:W-:Y:S05]  /*8670*/  @!P0 BRA `(.L_x_169) ;  /* 0x0000000c00308947 */ /* 0x000fea0003800000 */
[----:B------:R-:W0:Y:S01]  /*8680*/  LDC R5, c[0x0][0x28c] ;  /* 0x0000a300ff057b82 */ /* 0x000e220000000800 */
[----:B------:R-:W-:Y:S01]  /*8690*/  ULDC UR5, c[0x0][0x600] ;  /* 0x0001800000057ab9 */ /* 0x000fe20000000800 */
[----:B------:R-:W-:Y:S01]  /*86a0*/  ULDC UR4, c[0x0][0xc] ;  /* 0x0000030000047ab9 */ /* 0x000fe20000000800 */
[----:B------:R-:W-:Y:S01]  /*86b0*/  UIADD3 UR16, UR5, -0x1, URZ ;  /* 0xffffffff05107890 */ /* 0x000fe2000fffe03f */
[C---:B------:R-:W-:Y:S01]  /*86c0*/  LOP3.LUT P2, RZ, R0.reuse, 0x7f, RZ, 0xc0, !PT ;  /* 0x0000007f00ff7812 */ /* 0x040fe2000784c0ff */
[----:B------:R-:W-:Y:S01]  /*86d0*/  ULDC UR6, c[0x0][0x658] ;  /* 0x0001960000067ab9 */ /* 0x000fe20000000800 */
[----:B------:R-:W-:Y:S01]  /*86e0*/  ULDC UR5, c[0x0][0x10] ;  /* 0x0000040000057ab9 */ /* 0x000fe20000000800 */
[----:B------:R-:W-:Y:S01]  /*86f0*/  UMOV UR7, 0xffffffff ;  /* 0xffffffff00077882 */ /* 0x000fe20000000000 */
[----:B------:R-:W-:Y:S01]  /*8700*/  UMOV UR8, 0x1 ;  /* 0x0000000100087882 */ /* 0x000fe20000000000 */
[----:B------:R-:W-:Y:S01]  /*8710*/  UIMAD.WIDE.U32 UR4, UR4, UR5, URZ ;  /* 0x00000005040472a5 */ /* 0x000fe2000f8e003f */
[----:B------:R-:W-:Y:S01]  /*8720*/  LOP3.LUT P0, RZ, R0, 0x1f, RZ, 0xc0, !PT ;  /* 0x0000001f00ff7812 */ /* 0x000fe2000780c0ff */
[----:B------:R-:W-:Y:S01]  /*8730*/  USHF.L.U32 UR7, UR7, UR6, URZ ;  /* 0x0000000607077299 */ /* 0x000fe2000800063f */
[----:B------:R-:W-:Y:S01]  /*8740*/  BSSY B0, `(.L_x_169) ;  /* 0x00000bf000007945 */ /* 0x000fe20003800000 */
[----:B------:R-:W-:Y:S01]  /*8750*/  USHF.L.U32 UR18, UR8, UR6, URZ ;  /* 0x0000000608127299 */ /* 0x000fe2000800063f */
[----:B------:R-:W-:Y:S01]  /*8760*/  IMAD.MOV.U32 R15, RZ, RZ, 0x1 ;  /* 0x00000001ff0f7424 */ /* 0x000fe200078e00ff */
[----:B------:R-:W-:Y:S01]  /*8770*/  LOP3.LUT R16, R4, 0x2, RZ, 0xfc, !PT ;  /* 0x0000000204107812 */ /* 0x000fe200078efcff */
[----:B------:R-:W-:Y:S01]  /*8780*/  ULDC UR6, c[0x0][0x14] ;  /* 0x0000050000067ab9 */ /* 0x000fe20000000800 */
[----:B------:R-:W-:Y:S01]  /*8790*/  PLOP3.LUT P0, PT, P0, P2, PT, 0x8a, 0x0 ;  /* 0x000000000000781c */ /* 0x000fe20000705172 */
[----:B------:R-:W-:Y:S01]  /*87a0*/  UIMAD.WIDE.U32 UR20, UR4, UR6, URZ ;  /* 0x00000006041472a5 */ /* 0x000fe2000f8e003f */
[----:B------:R-:W-:Y:S01]  /*87b0*/  IMAD.MOV.U32 R13, RZ, RZ, RZ ;  /* 0x000000ffff0d7224 */ /* 0x000fe200078e00ff */
[----:B------:R-:W-:-:S02]  /*87c0*/  UIMAD UR13, UR5, UR6, URZ ;  /* 0x00000006050d72a4 */ /* 0x000fc4000f8e023f */
[----:B------:R-:W-:Y:S01]  /*87d0*/  ULOP3.LUT UR17, URZ, UR7, URZ, 0x33, !UPT ;  /* 0x000000073f117292 */ /* 0x000fe2000f8e333f */
[----:B0-----:R-:W-:Y:S01]  /*87e0*/  VIADD R5, R5, 0x7f ;  /* 0x0000007f05057836 */ /* 0x001fe20000000000 */
[----:B------:R-:W-:Y:S01]  /*87f0*/  UIADD3 UR13, UR21, UR13, URZ ;  /* 0x0000000d150d7290 */ /* 0x000fe2000fffe03f */
[----:B------:R-:W-:-:S03]  /*8800*/  ULDC.64 UR22, c[0x0][0x198] ;  /* 0x0000660000167ab9 */ /* 0x000fc60000000a00 */
[----:B------:R-:W-:-:S04]  /*8810*/  SHF.R.S32.HI R8, RZ, 0x1f, R5 ;  /* 0x0000001fff087819 */ /* 0x000fc80000011405 */
[----:B------:R-:W-:Y:S01]  /*8820*/  LEA.HI R8, R8, R5, RZ, 0x7 ;  /* 0x0000000508087211 */ /* 0x000fe200078f38ff */
[----:B------:R-:W-:-:S03]  /*8830*/  IMAD.MOV.U32 R5, RZ, RZ, 0x1 ;  /* 0x00000001ff057424 */ /* 0x000fc600078e00ff */
[----:B------:R-:W-:-:S05]  /*8840*/  SHF.R.S32.HI R12, RZ, 0x7, R8 ;  /* 0x00000007ff0c7819 */ /* 0x000fca0000011408 */
[----:B------:R-:W-:-:S07]  /*8850*/  VIADD R0, R12, 0x1 ;  /* 0x000000010c007836 */ /* 0x000fce0000000000 */
.L_x_181:
[----:B------:R-:W-:-:S03]  /*8860*/  UMOV UR4, 0xffffffff ;  /* 0xffffffff00047882 */ /* 0x000fc60000000000 */
[----:B------:R-:W-:Y:S05]  /*8870*/  BRA.DIV UR4, `(.L_x_170) ;  /* 0x0000000e047c7947 */ /* 0x000fea000b800000 */
[----:B------:R-:W-:-:S13]  /*8880*/  ELECT P1, URZ, PT ;  /* 0x00000000003f782f */ /* 0x000fda0003820000 */
.L_x_191:
[----:B------:R-:W0:Y:S01]  /*8890*/  LDC R7, c[0x0][0x28c] ;  /* 0x0000a300ff077b82 */ /* 0x000e220000000800 */
[----:B------:R-:W-:Y:S01]  /*88a0*/  BSSY B1, `(.L_x_171) ;  /* 0x0000037000017945 */ /* 0x000fe20003800000 */
[----:B0-----:R-:W-:-:S13]  /*88b0*/  ISETP.LT.OR P1, PT, R7, 0x1, !P1 ;  /* 0x000000010700780c */ /* 0x001fda0004f21670 */
[----:B------:R-:W-:Y:S05]  /*88c0*/  @P1 BRA `(.L_x_172) ;  /* 0x0000000000d01947 */ /* 0x000fea0003800000 */
[----:B------:R-:W-:Y:S02]  /*88d0*/  IMAD.SHL.U32 R14, R14, 0x40, RZ ;  /* 0x000000400e0e7824 */ /* 0x000fe400078e00ff */
[----:B------:R-:W-:Y:S02]  /*88e0*/  IMAD.SHL.U32 R17, R11, 0x100, RZ ;  /* 0x000001000b117824 */ /* 0x000fe400078e00ff */
[----:B------:R-:W-:Y:S02]  /*88f0*/  IMAD.MOV.U32 R20, RZ, RZ, RZ ;  /* 0x000000ffff147224 */ /* 0x000fe400078e00ff */
[----:B------:R-:W-:Y:S02]  /*8900*/  IMAD.MOV.U32 R7, RZ, RZ, R0 ;  /* 0x000000ffff077224 */ /* 0x000fe400078e0000 */
[----:B------:R-:W-:Y:S02]  /*8910*/  IMAD.MOV.U32 R8, RZ, RZ, R5 ;  /* 0x000000ffff087224 */ /* 0x000fe400078e0005 */
[----:B------:R-:W-:-:S07]  /*8920*/  IMAD.MOV.U32 R9, RZ, RZ, R13 ;  /* 0x000000ffff097224 */ /* 0x000fce00078e000d */
.L_x_176:
[----:B------:R-:W0:Y:S01]  /*8930*/  S2R R11, SR_CgaCtaId ;  /* 0x00000000000b7919 */ /* 0x000e220000008800 */
[----:B------:R-:W-:-:S04]  /*8940*/  MOV R10, 0x400 ;  /* 0x00000400000a7802 */ /* 0x000fc80000000f00 */
[----:B0-----:R-:W-:Y:S02]  /*8950*/  LEA R18, R11, R10, 0x18 ;  /* 0x0000000a0b127211 */ /* 0x001fe400078ec0ff */
[----:B------:R-:W-:Y:S01]  /*8960*/  SHF.L.U32 R10, R8, 0x1f, RZ ;  /* 0x0000001f080a7819 */ /* 0x000fe200000006ff */
[----:B------:R-:W0:Y:S02]  /*8970*/  @!P2 LDC R11, c[0x0][0x500] ;  /* 0x00014000ff0bab82 */ /* 0x000e240000000800 */
[----:B------:R-:W-:-:S04]  /*8980*/  IMAD R19, R9, 0x8, R18 ;  /* 0x0000000809137824 */ /* 0x000fc800078e0212 */
[----:B------:R-:W1:Y:S02]  /*8990*/  SYNCS.PHASECHK.TRANS64.TRYWAIT P1, [R19+URZ+0x18], R10 ;  /* 0x0000180a130075a7 */ /* 0x000e64000802017f */
[----:B-1----:R-:W-:Y:S05]  /*89a0*/  @!P1 BRA `(.L_x_173) ;  /* 0x0000000c00509947 */ /* 0x002fea0003800000 */
.L_x_192:
[----:B-1----:R-:W-:Y:S01]  /*89b0*/  PRMT R10, R16, 0x9910, RZ ;  /* 0x00009910100a7816 */ /* 0x002fe200000000ff */
[----:B0-----:R0:W-:Y:S03]  /*89c0*/  @!P2 SYNCS.ARRIVE.TRANS64 RZ, [R19+URZ], R11 ;  /* 0x0000000b13ffa9a7 */ /* 0x0011e6000800003f */
[----:B------:R-:W-:-:S13]  /*89d0*/  ISETP.NE.AND P1, PT, R10, 0x2, PT ;  /* 0x000000020a00780c */ /* 0x000fda0003f25270 */
[----:B0-----:R-:W-:Y:S05]  /*89e0*/  @P1 BRA `(.L_x_174) ;  /* 0x0000000000041947 */ /* 0x001fea0003800000 */
[----:B------:R-:W-:Y:S01]  /*89f0*/  BPT.TRAP 0x1 ;  /* 0x000000040000795c */ /* 0x000fe20000300000 */
.L_x_174:
[----:B------:R-:W-:Y:S05]  /*8a00*/  @P0 BRA `(.L_x_175) ;  /* 0x0000000000040947 */ /* 0x000fea0003800000 */
[----:B------:R-:W-:Y:S01]  /*8a10*/  BPT.TRAP 0x1 ;  /* 0x000000040000795c */ /* 0x000fe20000300000 */
.L_x_175:
[--C-:B------:R-:W-:Y:S01]  /*8a20*/  IMAD R10, R9, 0x8000, R18.reuse ;  /* 0x00008000090a7824 */ /* 0x100fe200078e0212 */
[----:B------:R-:W-:Y:S01]  /*8a30*/  R2UR UR9, R19 ;  /* 0x00000000130972ca */ /* 0x000fe200000e0000 */
[----:B------:R-:W-:Y:S01]  /*8a40*/  IMAD R18, R9, 0x2000, R18 ;  /* 0x0000200009127824 */ /* 0x000fe200078e0212 */
[----:B------:R-:W-:Y:S01]  /*8a50*/  UIADD3 UR4, UP0, UR22, 0xf0, URZ ;  /* 0x000000f016047890 */ /* 0x000fe2000ff1e03f */
[----:B------:R-:W-:Y:S01]  /*8a60*/  VIADD R7, R7, 0xffffffff ;  /* 0xffffffff07077836 */ /* 0x000fe20000000000 */
[----:B------:R-:W-:Y:S01]  /*8a70*/  R2UR UR5, R10 ;  /* 0x000000000a0572ca */ /* 0x000fe200000e0000 */
[----:B------:R-:W-:Y:S01]  /*8a80*/  UIADD3 UR24, UP1, UR22, 0x1f0, URZ ;  /* 0x000001f016187890 */ /* 0x000fe2000ff3e03f */
[----:B------:R-:W-:Y:S01]  /*8a90*/  R2UR UR8, R18 ;  /* 0x00000000120872ca */ /* 0x000fe200000e0000 */
[----:B------:R-:W-:Y:S01]  /*8aa0*/  VIADD R9, R9, 0x1 ;  /* 0x0000000109097836 */ /* 0x000fe20000000000 */
[----:B------:R-:W-:Y:S01]  /*8ab0*/  R2UR UR11, R17 ;  /* 0x00000000110b72ca */ /* 0x000fe200000e0000 */
[----:B------:R-:W-:Y:S01]  /*8ac0*/  UIADD3.X UR25, URZ, UR23, URZ, UP1, !UPT ;  /* 0x000000173f197290 */ /* 0x000fe20008ffe43f */
[----:B------:R-:W-:Y:S01]  /*8ad0*/  R2UR UR10, R20 ;  /* 0x00000000140a72ca */ /* 0x000fe200000e0000 */
[----:B------:R-:W-:Y:S01]  /*8ae0*/  UMOV UR6, 0x0 ;  /* 0x0000000000067882 */ /* 0x000fe20000000000 */
[----:B------:R-:W-:Y:S01]  /*8af0*/  R2UR UR12, R6 ;  /* 0x00000000060c72ca */ /* 0x000fe200000e0000 */
[----:B------:R-:W-:Y:S01]  /*8b00*/  UMOV UR7, 0x10000000 ;  /* 0x1000000000077882 */ /* 0x000fe20000000000 */
[----:B------:R-:W-:Y:S01]  /*8b10*/  R2UR UR19, R14 ;  /* 0x000000000e1372ca */ /* 0x000fe200000e0000 */
[----:B------:R-:W-:Y:S01]  /*8b20*/  VIADD R20, R20, 0x80 ;  /* 0x0000008014147836 */ /* 0x000fe20000000000 */
[----:B------:R-:W-:Y:S01]  /*8b30*/  ISETP.GT.AND P4, PT, R7, 0x1, PT ;  /* 0x000000010700780c */ /* 0x000fe20003f84270 */
[----:B------:R-:W-:Y:S01]  /*8b40*/  UIADD3 UR14, UR5, 0x100, URZ ;  /* 0x00000100050e7890 */ /* 0x000fe2000fffe03f */
[----:B------:R-:W-:Y:S01]  /*8b50*/  ISETP.NE.AND P1, PT, R9, 0x3, PT ;  /* 0x000000030900780c */ /* 0x000fe20003f25270 */
[----:B------:R-:W-:-:S02]  /*8b60*/  UIADD3.X UR5, URZ, UR23, URZ, UP0, !UPT ;  /* 0x000000173f057290 */ /* 0x000fc400087fe43f */
[----:B------:R-:W-:Y:S01]  /*8b70*/  UIADD3 UR15, UR8, 0x18100, URZ ;  /* 0x00018100080f7890 */ /* 0x000fe2000fffe03f */
[----:B------:R-:W-:Y:S02]  /*8b80*/  SEL R11, RZ, 0x1, P1 ;  /* 0x00000001ff0b7807 */ /* 0x000fe40000800000 */
[----:B------:R-:W-:Y:S01]  /*8b90*/  UMOV UR8, UR14 ;  /* 0x0000000e00087c82 */ /* 0x000fe20008000000 */
[----:B------:R-:W-:Y:S02]  /*8ba0*/  SEL R9, R9, RZ, P1 ;  /* 0x000000ff09097207 */ /* 0x000fe40000800000 */
[----:B------:R-:W-:Y:S01]  /*8bb0*/  LOP3.LUT R8, R8, R11, RZ, 0x3c, !PT ;  /* 0x0000000b08087212 */ /* 0x000fe200078e3cff */
[----:B------:R0:W-:Y:S02]  /*8bc0*/  UTMALDG.3D [UR8], [UR4], desc[UR6] ;  /* 0x00000608040075b4 */ /* 0x0001e40008011000 */
[----:B0-----:R-:W-:Y:S01]  /*8bd0*/  UMOV UR8, UR15 ;  /* 0x0000000f00087c82 */ /* 0x001fe20008000000 */
[----:B------:R-:W-:-:S02]  /*8be0*/  UMOV UR11, UR19 ;  /* 0x00000013000b7c82 */ /* 0x000fc40008000000 */
[----:B------:R0:W-:Y:S02]  /*8bf0*/  UTMALDG.3D [UR8], [UR24], desc[UR6] ;  /* 0x00000608180075b4 */ /* 0x0001e40008011000 */
[----:B0-----:R-:W-:Y:S05]  /*8c00*/  @P4 BRA `(.L_x_176) ;  /* 0xfffffffc00484947 */ /* 0x001fea000383ffff */
.L_x_172:
[----:B------:R-:W-:Y:S05]  /*8c10*/  BSYNC B1 ;  /* 0x0000000000017941 */ /* 0x000fea0003800000 */
.L_x_171:
[----:B------:R-:W-:Y:S01]  /*8c20*/  LOP3.LUT P4, RZ, R15, 0xff, RZ, 0xc0, !PT ;  /* 0x000000ff0fff7812 */ /* 0x000fe2000788c0ff */
[----:B------:R-:W-:Y:S01]  /*8c30*/  IMAD.IADD R13, R12, 0x1, R13 ;  /* 0x000000010c0d7824 */ /* 0x000fe200078e020d */
[----:B------:R-:W-:Y:S01]  /*8c40*/  IADD3 R2, P5, R2, UR20, RZ ;  /* 0x0000001402027c10 */ /* 0x000fe2000ffbe0ff */
[----:B------:R-:W-:Y:S01]  /*8c50*/  ULDC.64 UR4, c[0x0][0x650] ;  /* 0x0001940000047ab9 */ /* 0x000fe20000000a00 */
[----:B------:R-:W-:Y:S01]  /*8c60*/  BSSY B1, `(.L_x_177) ;  /* 0x000006a000017945 */ /* 0x000fe20003800000 */
[----:B------:R-:W-:Y:S01]  /*8c70*/  IMAD.MOV.U32 R11, RZ, RZ, -0x1 ;  /* 0xffffffffff0b7424 */ /* 0x000fe200078e00ff */
[----:B------:R-:W-:Y:S01]  /*8c80*/  ISETP.GT.U32.AND P1, PT, R13, 0x2, PT ;  /* 0x000000020d00780c */ /* 0x000fe20003f24070 */
[----:B------:R-:W-:Y:S01]  /*8c90*/  IMAD.MOV.U32 R14, RZ, RZ, -0x1 ;  /* 0xffffffffff0e7424 */ /* 0x000fe200078e00ff */
[----:B------:R-:W-:Y:S02]  /*8ca0*/  IADD3.X R3, R3, UR13, RZ, P5, !PT ;  /* 0x0000000d03037c10 */ /* 0x000fe4000affe4ff */
[----:B------:R-:W-:-:S02]  /*8cb0*/  ISETP.LT.U32.AND P1, PT, R12, 0x3, P1 ;  /* 0x000000030c00780c */ /* 0x000fc40000f21070 */
[----:B------:R-:W-:Y:S01]  /*8cc0*/  PRMT R15, RZ, 0x7610, R15 ;  /* 0x00007610ff0f7816 */ /* 0x000fe2000000000f */
[----:B------:R-:W0:Y:S01]  /*8cd0*/  @P4 S2R R7, SR_CgaCtaId ;  /* 0x0000000000074919 */ /* 0x000e220000008800 */
[----:B------:R-:W-:-:S04]  /*8ce0*/  @P4 MOV R6, 0x400 ;  /* 0x0000040000064802 */ /* 0x000fc80000000f00 */
[----:B0-----:R-:W-:Y:S01]  /*8cf0*/  @P4 LEA R8, R7, R6, 0x18 ;  /* 0x0000000607084211 */ /* 0x001fe200078ec0ff */
[----:B------:R-:W-:Y:S01]  /*8d00*/  IMAD.WIDE.U32 R6, R13, -0x55555555, RZ ;  /* 0xaaaaaaab0d067825 */ /* 0x000fe200078e00ff */
[----:B------:R-:W-:Y:S02]  /*8d10*/  SEL R6, RZ, 0x1, !P1 ;  /* 0x00000001ff067807 */ /* 0x000fe40004800000 */
[----:B------:R-:W-:Y:S01]  /*8d20*/  ISETP.GE.U32.AND P1, PT, R2, UR4, PT ;  /* 0x0000000402007c0c */ /* 0x000fe2000bf26070 */
[----:B------:R0:W-:Y:S01]  /*8d30*/  @P4 SYNCS.ARRIVE.TRANS64.A1T0 RZ, [R8+URZ+0x48], RZ ;  /* 0x000048ff08ff49a7 */ /* 0x0001e2000810003f */
[----:B------:R-:W-:Y:S02]  /*8d40*/  ISETP.GE.U32.AND P4, PT, R12, 0x3, PT ;  /* 0x000000030c00780c */ /* 0x000fe40003f86070 */
[----:B------:R-:W-:Y:S02]  /*8d50*/  ISETP.GE.U32.AND.EX P1, PT, R3, UR5, PT, P1 ;  /* 0x0000000503007c0c */ /* 0x000fe4000bf26110 */
[----:B------:R-:W-:Y:S01]  /*8d60*/  LOP3.LUT R5, R5, R6, RZ, 0x3c, !PT ;  /* 0x0000000605057212 */ /* 0x000fe200078e3cff */
[----:B------:R-:W-:Y:S01]  /*8d70*/  IMAD.MOV.U32 R6, RZ, RZ, -0x1 ;  /* 0xffffffffff067424 */ /* 0x000fe200078e00ff */
[----:B0-----:R-:W-:-:S02]  /*8d80*/  SHF.R.U32.HI R8, RZ, 0x1, R7 ;  /* 0x00000001ff087819 */ /* 0x001fc40000011607 */
[----:B------:R-:W-:-:S03]  /*8d90*/  PRMT R7, RZ, 0x7610, R7 ;  /* 0x00007610ff077816 */ /* 0x000fc60000000007 */
[----:B------:R-:W-:Y:S02]  /*8da0*/  IMAD R13, R8, -0x3, R13 ;  /* 0xfffffffd080d7824 */ /* 0x000fe400078e020d */
[----:B------:R-:W-:Y:S02]  /*8db0*/  @P4 LOP3.LUT R5, R5, 0x1, R8, 0x78, !PT ;  /* 0x0000000105054812 */ /* 0x000fe400078e7808 */
[----:B------:R-:W-:Y:S05]  /*8dc0*/  @P1 BRA `(.L_x_178) ;  /* 0x00000004004c1947 */ /* 0x000fea0003800000 */
[----:B------:R-:W-:Y:S01]  /*8dd0*/  ULDC.64 UR4, c[0x0][0x628] ;  /* 0x00018a0000047ab9 */ /* 0x000fe20000000a00 */
[----:B------:R-:W0:Y:S01]  /*8de0*/  S2R R17, SR_CTAID.X ;  /* 0x0000000000117919 */ /* 0x000e220000002500 */
[----:B------:R-:W-:Y:S01]  /*8df0*/  ISETP.NE.U32.AND P1, PT, RZ, UR4, PT ;  /* 0x00000004ff007c0c */ /* 0x000fe2000bf25070 */
[----:B------:R-:W-:Y:S01]  /*8e00*/  ULDC UR7, c[0x0][0x630] ;  /* 0x00018c0000077ab9 */ /* 0x000fe20000000800 */
[----:B------:R-:W-:Y:S01]  /*8e10*/  IMAD.MOV.U32 R6, RZ, RZ, R2 ;  /* 0x000000ffff067224 */ /* 0x000fe200078e0002 */
[----:B------:R-:W1:Y:S01]  /*8e20*/  S2R R14, SR_CTAID.Y ;  /* 0x00000000000e7919 */ /* 0x000e620000002600 */
[----:B------:R-:W-:Y:S01]  /*8e30*/  ISETP.NE.AND.EX P1, PT, RZ, UR5, PT, P1 ;  /* 0x00000005ff007c0c */ /* 0x000fe2000bf25310 */
[----:B------:R-:W-:-:S12]  /*8e40*/  IMAD.MOV.U32 R7, RZ, RZ, R3 ;  /* 0x000000ffff077224 */ /* 0x000fd800078e0003 */
[----:B------:R-:W-:Y:S05]  /*8e50*/  @!P1 BRA `(.L_x_179) ;  /* 0x0000000000289947 */ /* 0x000fea0003800000 */
[----:B------:R-:W-:Y:S02]  /*8e60*/  ULDC UR6, c[0x0][0x634] ;  /* 0x00018d0000067ab9 */ /* 0x000fe40000000800 */
[----:B------:R-:W-:-:S05]  /*8e70*/  IADD3 R11, P1, R2, UR6, RZ ;  /* 0x00000006020b7c10 */ /* 0x000fca000ff3e0ff */
[----:B------:R-:W-:-:S04]  /*8e80*/  IMAD.X R19, RZ, RZ, R3, P1 ;  /* 0x000000ffff137224 */ /* 0x000fc800008e0603 */
[----:B------:R-:W-:-:S04]  /*8e90*/  IMAD.WIDE.U32 R8, R19, UR4, RZ ;  /* 0x0000000413087c25 */ /* 0x000fc8000f8e00ff */
[----:B------:R-:W-:-:S04]  /*8ea0*/  IMAD.WIDE.U32 R8, P1, R11, UR5, R8 ;  /* 0x000000050b087c25 */ /* 0x000fc8000f820008 */
[----:B------:R-:W-:-:S04]  /*8eb0*/  IMAD.WIDE.U32 R10, R11, UR4, RZ ;  /* 0x000000040b0a7c25 */ /* 0x000fc8000f8e00ff */
[----:B------:R-:W-:Y:S01]  /*8ec0*/  IMAD.X R7, RZ, RZ, RZ, P1 ;  /* 0x000000ffff077224 */ /* 0x000fe200008e06ff */
[----:B------:R-:W-:Y:S01]  /*8ed0*/  IADD3 RZ, P1, R11, R8, RZ ;  /* 0x000000080bff7210 */ /* 0x000fe20007f3e0ff */
[----:B------:R-:W-:-:S04]  /*8ee0*/  IMAD.MOV.U32 R6, RZ, RZ, R9 ;  /* 0x000000ffff067224 */ /* 0x000fc800078e0009 */
[----:B------:R-:W-:-:S08]  /*8ef0*/  IMAD.WIDE.U32.X R6, R19, UR5, R6, P1 ;  /* 0x0000000513067c25 */ /* 0x000fd000088e0406 */
.L_x_179:
[--C-:B------:R-:W-:Y:S01]  /*8f00*/  SHF.R.U64 R10, R6, UR7, R7.reuse ;  /* 0x00000007060a7c19 */ /* 0x100fe20008001207 */
[----:B------:R-:W-:Y:S01]  /*8f10*/  ULDC.64 UR4, c[0x0][0x620] ;  /* 0x0001880000047ab9 */ /* 0x000fe20000000a00 */
[----:B------:R-:W-:Y:S01]  /*8f20*/  SHF.R.U32.HI R6, RZ, UR7, R7 ;  /* 0x00000007ff067c19 */ /* 0x000fe20008011607 */
[----:B------:R-:W2:Y:S01]  /*8f30*/  LDC R22, c[0x0][0x144] ;  /* 0x00005100ff167b82 */ /* 0x000ea20000000800 */
[----:B------:R-:W-:Y:S01]  /*8f40*/  IADD3 R9, P1, RZ, -R10, RZ ;  /* 0x8000000aff097210 */ /* 0x000fe20007f3e0ff */
[----:B------:R-:W-:Y:S01]  /*8f50*/  ULDC.64 UR8, c[0x0][0x640] ;  /* 0x0001900000087ab9 */ /* 0x000fe20000000a00 */
[----:B0-----:R-:W-:Y:S01]  /*8f60*/  I2FP.F32.U32 R11, R17 ;  /* 0x00000011000b7245 */ /* 0x001fe20000201000 */
[----:B------:R-:W-:Y:S02]  /*8f70*/  ULDC UR6, c[0x0][0x608] ;  /* 0x0001820000067ab9 */ /* 0x000fe40000000800 */
[----:B------:R-:W-:Y:S01]  /*8f80*/  IMAD.X R6, RZ, RZ, ~R6, P1 ;  /* 0x000000ffff067224 */ /* 0x000fe200008e0e06 */
[----:B------:R-:W-:Y:S01]  /*8f90*/  ISETP.NE.U32.AND P1, PT, RZ, UR8, PT ;  /* 0x00000008ff007c0c */ /* 0x000fe2000bf25070 */
[----:B------:R-:W0:Y:S02]  /*8fa0*/  LDC R19, c[0x0][0x148] ;  /* 0x00005200ff137b82 */ /* 0x000e240000000800 */
[----:B------:R-:W-:Y:S01]  /*8fb0*/  IMAD R8, R6, UR4, RZ ;  /* 0x0000000406087c24 */ /* 0x000fe2000f8e02ff */
[----:B------:R-:W-:Y:S01]  /*8fc0*/  ISETP.NE.AND.EX P1, PT, RZ, UR9, PT, P1 ;  /* 0x00000009ff007c0c */ /* 0x000fe2000bf25310 */
[----:B------:R-:W-:Y:S01]  /*8fd0*/  IMAD.WIDE.U32 R6, R9, UR4, R2 ;  /* 0x0000000409067c25 */ /* 0x000fe2000f8e0002 */
[----:B------:R-:W-:-:S03]  /*8fe0*/  ULDC UR4, c[0x0][0x150] ;  /* 0x0000540000047ab9 */ /* 0x000fc60000000800 */
[----:B------:R-:W-:Y:S02]  /*8ff0*/  IMAD R9, R9, UR5, R8 ;  /* 0x0000000509097c24 */ /* 0x000fe4000f8e0208 */
[----:B------:R-:W-:Y:S01]  /*9000*/  FMUL R8, R11, UR4 ;  /* 0x000000040b087c20 */ /* 0x000fe20008400000 */
[----:B------:R-:W-:Y:S01]  /*9010*/  ULDC UR4, c[0x0][0x618] ;  /* 0x0001860000047ab9 */ /* 0x000fe20000000800 */
[----:B------:R-:W-:Y:S01]  /*9020*/  ULDC UR5, c[0x0][0x154] ;  /* 0x0000550000057ab9 */ /* 0x000fe20000000800 */
[----:B------:R-:W-:-:S03]  /*9030*/  IMAD.IADD R7, R7, 0x1, R9 ;  /* 0x0000000107077824 */ /* 0x000fc600078e0209 */
[----:B------:R-:W3:Y:S02]  /*9040*/  F2I.U32.TRUNC.NTZ R8, R8 ;  /* 0x0000000800087305 */ /* 0x000ee4000020f000 */
[----:B------:R-:W-:Y:S02]  /*9050*/  SHF.R.U64 R11, R6, UR4, R7 ;  /* 0x00000004060b7c19 */ /* 0x000fe40008001207 */
[----:B-1----:R-:W-:-:S05]  /*9060*/  I2FP.F32.U32 R6, R14 ;  /* 0x0000000e00067245 */ /* 0x002fca0000201000 */
[----:B------:R-:W-:Y:S01]  /*9070*/  FMUL R21, R6, UR5 ;  /* 0x0000000506157c20 */ /* 0x000fe20008400000 */
[----:B------:R-:W-:Y:S01]  /*9080*/  SHF.R.U32.HI R6, RZ, UR4, R7 ;  /* 0x00000004ff067c19 */ /* 0x000fe20008011607 */
[----:B------:R-:W-:-:S03]  /*9090*/  ULDC UR4, c[0x0][0x658] ;  /* 0x0001960000047ab9 */ /* 0x000fc60000000800 */
[--C-:B------:R-:W-:Y:S01]  /*90a0*/  SHF.R.U64 R20, R11, UR6, R6.reuse ;  /* 0x000000060b147c19 */ /* 0x100fe20008001206 */
[----:B------:R-:W1:Y:S01]  /*90b0*/  F2I.U32.TRUNC.NTZ R21, R21 ;  /* 0x0000001500157305 */ /* 0x000e62000020f000 */
[----:B------:R-:W-:Y:S01]  /*90c0*/  SHF.R.U32.HI R7, RZ, UR6, R6 ;  /* 0x00000006ff077c19 */ /* 0x000fe20008011606 */
[----:B---3--:R-:W-:-:S03]  /*90d0*/  IMAD.MOV R8, RZ, RZ, -R8 ;  /* 0x000000ffff087224 */ /* 0x008fc600078e0a08 */
[----:B------:R-:W-:Y:S01]  /*90e0*/  SHF.R.U64 R18, R20, UR4, R7 ;  /* 0x0000000414127c19 */ /* 0x000fe20008001207 */
[----:B--2---:R-:W-:Y:S01]  /*90f0*/  IMAD R17, R22, R8, R17 ;  /* 0x0000000816117224 */ /* 0x004fe200078e0211 */
[----:B------:R-:W-:-:S03]  /*9100*/  SHF.R.U32.HI R23, RZ, UR4, R7 ;  /* 0x00000004ff177c19 */ /* 0x000fc60008011607 */
[----:B------:R-:W-:Y:S02]  /*9110*/  IMAD.MOV.U32 R6, RZ, RZ, R18 ;  /* 0x000000ffff067224 */ /* 0x000fe400078e0012 */
[----:B------:R-:W-:Y:S01]  /*9120*/  IMAD.MOV.U32 R7, RZ, RZ, R23 ;  /* 0x000000ffff077224 */ /* 0x000fe200078e0017 */
[----:B-1----:R-:W-:Y:S06]  /*9130*/  @!P1 BRA `(.L_x_180) ;  /* 0x0000000000289947 */ /* 0x002fec0003800000 */
[----:B------:R-:W-:Y:S02]  /*9140*/  ULDC UR4, c[0x0][0x64c] ;  /* 0x0001930000047ab9 */ /* 0x000fe40000000800 */
[----:B------:R-:W-:-:S05]  /*9150*/  IADD3 R7, P1, R18, UR4, RZ ;  /* 0x0000000412077c10 */ /* 0x000fca000ff3e0ff */
[----:B------:R-:W-:-:S04]  /*9160*/  IMAD.X R23, RZ, RZ, R23, P1 ;  /* 0x000000ffff177224 */ /* 0x000fc800008e0617 */
[----:B------:R-:W-:-:S04]  /*9170*/  IMAD.WIDE.U32 R8, R23, UR8, RZ ;  /* 0x0000000817087c25 */ /* 0x000fc8000f8e00ff */
[----:B------:R-:W-:-:S04]  /*9180*/  IMAD.WIDE.U32 R8, P1, R7, UR9, R8 ;  /* 0x0000000907087c25 */ /* 0x000fc8000f820008 */
[----:B------:R-:W-:-:S04]  /*9190*/  IMAD.WIDE.U32 R6, R7, UR8, RZ ;  /* 0x0000000807067c25 */ /* 0x000fc8000f8e00ff */
[----:B------:R-:W-:Y:S01]  /*91a0*/  IMAD.MOV.U32 R6, RZ, RZ, R9 ;  /* 0x000000ffff067224 */ /* 0x000fe200078e0009 */
[----:B------:R-:W-:Y:S01]  /*91b0*/  IADD3 RZ, P4, R7, R8, RZ ;  /* 0x0000000807ff7210 */ /* 0x000fe20007f9e0ff */
[----:B------:R-:W-:-:S04]  /*91c0*/  IMAD.X R7, RZ, RZ, RZ, P1 ;  /* 0x000000ffff077224 */ /* 0x000fc800008e06ff */
[----:B------:R-:W-:-:S08]  /*91d0*/  IMAD.WIDE.U32.X R6, R23, UR9, R6, P4 ;  /* 0x0000000917067c25 */ /* 0x000fd0000a0e0406 */
.L_x_180:
[----:B------:R-:W-:Y:S01]  /*91e0*/  ULDC UR4, c[0x0][0x648] ;  /* 0x0001920000047ab9 */ /* 0x000fe20000000800 */
[----:B------:R-:W-:Y:S01]  /*91f0*/  LOP3.LUT R20, R20, UR17, RZ, 0xc0, !PT ;  /* 0x0000001114147c12 */ /* 0x000fe2000f8ec0ff */
[----:B------:R-:W-:Y:S01]  /*9200*/  IMAD.MOV R21, RZ, RZ, -R21 ;  /* 0x000000ffff157224 */ /* 0x000fe200078e0a15 */
[----:B------:R-:W-:Y:S01]  /*9210*/  SHF.R.U64 R7, R6, UR4, R7 ;  /* 0x0000000406077c19 */ /* 0x000fe20008001207 */
[----:B------:R-:W-:Y:S01]  /*9220*/  ULDC UR4, c[0x0][0x638] ;  /* 0x00018e0000047ab9 */ /* 0x000fe20000000800 */
[----:B------:R-:W-:Y:S01]  /*9230*/  LOP3.LUT R11, R11, UR16, RZ, 0xc0, !PT ;  /* 0x000000100b0b7c12 */ /* 0x000fe2000f8ec0ff */
[----:B0-----:R-:W-:Y:S01]  /*9240*/  @P3 IMAD R17, R19, R21, R14 ;  /* 0x0000001513113224 */ /* 0x001fe200078e020e */
[----:B------:R-:W-:Y:S01]  /*9250*/  ULDC UR5, c[0x0][0x610] ;  /* 0x0001840000057ab9 */ /* 0x000fe20000000800 */
[----:B------:R-:W-:Y:S02]  /*9260*/  IMAD.MOV R9, RZ, RZ, -R7 ;  /* 0x000000ffff097224 */ /* 0x000fe400078e0a07 */
[----:B------:R-:W-:-:S02]  /*9270*/  IMAD R20, R7, UR18, R20 ;  /* 0x0000001207147c24 */ /* 0x000fc4000f8e0214 */
[----:B------:R-:W-:Y:S01]  /*9280*/  IMAD R18, R9, UR4, R18 ;  /* 0x0000000409127c24 */ /* 0x000fe2000f8e0212 */
[----:B------:R-:W-:Y:S01]  /*9290*/  ULDC UR4, c[0x0][0x600] ;  /* 0x0001800000047ab9 */ /* 0x000fe20000000800 */
[----:B------:R-:W-:Y:S02]  /*92a0*/  IMAD R17, R20, UR5, R17 ;  /* 0x0000000514117c24 */ /* 0x000fe4000f8e0211 */
[----:B------:R-:W-:Y:S02]  /*92b0*/  IMAD R18, R18, UR4, R11 ;  /* 0x0000000412127c24 */ /* 0x000fe4000f8e020b */
[----:B------:R-:W-:Y:S02]  /*92c0*/  IMAD.MOV.U32 R7, RZ, RZ, 0x1 ;  /* 0x00000001ff077424 */ /* 0x000fe400078e00ff */
[----:B------:R-:W-:Y:S01]  /*92d0*/  IMAD.MOV.U32 R6, RZ, RZ, R10 ;  /* 0x000000ffff067224 */ /* 0x000fe200078e000a */
[----:B------:R-:W-:Y:S02]  /*92e0*/  SEL R14, R18, R17, !P3 ;  /* 0x00000011120e7207 */ /* 0x000fe40005800000 */
[----:B------:R-:W-:-:S07]  /*92f0*/  SEL R11, R17, R18, !P3 ;  /* 0x00000012110b7207 */ /* 0x000fce0005800000 */
.L_x_178:
[----:B------:R-:W-:Y:S05]  /*9300*/  BSYNC B1 ;  /* 0x0000000000017941 */ /* 0x000fea0003800000 */
.L_x_177:
[----:B------:R-:W-:-:S13]  /*9310*/  LOP3.LUT P1, RZ, R7, 0xff, RZ, 0xc0, !PT ;  /* 0x000000ff07ff7812 */ /* 0x000fda000782c0ff */
[----:B------:R-:W-:Y:S05]  /*9320*/  @P1 BRA `(.L_x_181) ;  /* 0xfffffff4004c1947 */ /* 0x000fea000383ffff */
[----:B------:R-:W-:Y:S05]  /*9330*/  BSYNC B0 ;  /* 0x0000000000007941 */ /* 0x000fea0003800000 */
.L_x_169:
[----:B------:R-:W-:-:S03]  /*9340*/  UMOV UR4, 0xffffffff ;  /* 0xffffffff00047882 */ /* 0x000fc60000000000 */
[----:B------:R-:W-:Y:S05]  /*9350*/  BRA.DIV UR4, `(.L_x_182) ;  /* 0x0000000204f87947 */ /* 0x000fea000b800000 */
[----:B------:R-:W-:-:S13]  /*9360*/  ELECT P0, URZ, PT ;  /* 0x00000000003f782f */ /* 0x000fda0003800000 */
.L_x_195:
[----:B------:R-:W-:Y:S04]  /*9370*/  BSSY B0, `(.L_x_183) ;  /* 0x0000022000007945 */ /* 0x000fe80003800000 */
[----:B------:R-:W-:Y:S05]  /*9380*/  @!P0 BRA `(.L_x_184) ;  /* 0x0000000000808947 */ /* 0x000fea0003800000 */
[----:B------:R-:W-:-:S04]  /*9390*/  LOP3.LUT R4, R4, 0x2, RZ, 0xfc, !PT ;  /* 0x0000000204047812 */ /* 0x000fc800078efcff */
[----:B------:R-:W-:-:S13]  /*93a0*/  ISETP.NE.AND P0, PT, R4, 0x3, PT ;  /* 0x000000030400780c */ /* 0x000fda0003f05270 */
[----:B------:R-:W-:Y:S05]  /*93b0*/  @!P0 BRA `(.L_x_185) ;  /* 0x0000000000048947 */ /* 0x000fea0003800000 */
[----:B------:R-:W-:Y:S01]  /*93c0*/  BPT.TRAP 0x1 ;  /* 0x000000040000795c */ /* 0x000fe20000300000 */
.L_x_185:
[----:B------:R-:W0:Y:S01]  /*93d0*/  S2R R3, SR_CgaCtaId ;  /* 0x0000000000037919 */ /* 0x000e220000008800 */
[----:B------:R-:W-:-:S04]  /*93e0*/  MOV R0, 0x400 ;  /* 0x0000040000007802 */ /* 0x000fc80000000f00 */
[----:B0-----:R-:W-:Y:S02]  /*93f0*/  LEA R0, R3, R0, 0x18 ;  /* 0x0000000003007211 */ /* 0x001fe400078ec0ff */
[----:B------:R-:W-:-:S03]  /*9400*/  SHF.L.U32 R3, R5, 0x1f, RZ ;  /* 0x0000001f05037819 */ /* 0x000fc600000006ff */
[----:B------:R-:W-:-:S04]  /*9410*/  VIADD R0, R0, 0x18 ;  /* 0x0000001800007836 */ /* 0x000fc80000000000 */
[C---:B------:R-:W-:Y:S02]  /*9420*/  IMAD R4, R13.reuse, 0x8, R0 ;  /* 0x000000080d047824 */ /* 0x040fe400078e0200 */
[----:B------:R-:W-:Y:S02]  /*9430*/  VIADD R13, R13, 0x1 ;  /* 0x000000010d0d7836 */ /* 0x000fe40000000000 */
[----:B------:R-:W0:Y:S03]  /*9440*/  SYNCS.PHASECHK.TRANS64.TRYWAIT P0, [R4+URZ], R3 ;  /* 0x00000003040075a7 */ /* 0x000e26000800017f */
[----:B------:R-:W-:-:S04]  /*9450*/  ISETP.NE.AND P1, PT, R13, 0x3, PT ;  /* 0x000000030d00780c */ /* 0x000fc80003f25270 */
[----:B------:R-:W-:Y:S02]  /*9460*/  SEL R2, RZ, 0x1, P1 ;  /* 0x00000001ff027807 */ /* 0x000fe40000800000 */
[----:B------:R-:W-:Y:S02]  /*9470*/  SEL R13, R13, RZ, P1 ;  /* 0x000000ff0d0d7207 */ /* 0x000fe40000800000 */
[----:B------:R-:W-:-:S03]  /*9480*/  LOP3.LUT R7, R5, R2, RZ, 0x3c, !PT ;  /* 0x0000000205077212 */ /* 0x000fc600078e3cff */
[----:B------:R-:W-:Y:S01]  /*9490*/  IMAD R6, R13, 0x8, R0 ;  /* 0x000000080d067824 */ /* 0x000fe200078e0200 */
[----:B------:R-:W-:Y:S01]  /*94a0*/  SHF.L.U32 R5, R7, 0x1f, RZ ;  /* 0x0000001f07057819 */ /* 0x000fe200000006ff */
[----:B0-----:R-:W-:Y:S06]  /*94b0*/  @!P0 BRA `(.L_x_186) ;  /* 0x0000000000c48947 */ /* 0x001fec0003800000 */
.L_x_196:
[----:B------:R-:W1:Y:S01]  /*94c0*/  SYNCS.PHASECHK.TRANS64.TRYWAIT P0, [R6+URZ], R5 ;  /* 0x00000005060075a7 */ /* 0x000e62000800017f */
[----:B------:R-:W-:-:S05]  /*94d0*/  VIADD R2, R13, 0x1 ;  /* 0x000000010d027836 */ /* 0x000fca0000000000 */
[----:B------:R-:W-:-:S04]  /*94e0*/  ISETP.NE.AND P1, PT, R2, 0x3, PT ;  /* 0x000000030200780c */ /* 0x000fc80003f25270 */
[----:B0-----:R-:W-:Y:S02]  /*94f0*/  SEL R4, RZ, 0x1, P1 ;  /* 0x00000001ff047807 */ /* 0x001fe40000800000 */
[----:B------:R-:W-:Y:S02]  /*9500*/  SEL R3, R2, RZ, P1 ;  /* 0x000000ff02037207 */ /* 0x000fe40000800000 */
[----:B------:R-:W-:Y:S01]  /*9510*/  LOP3.LUT R4, R7, R4, RZ, 0x3c, !PT ;  /* 0x0000000407047212 */ /* 0x000fe200078e3cff */
[----:B-1----:R-:W-:Y:S06]  /*9520*/  @!P0 BRA `(.L_x_187) ;  /* 0x0000000000bc8947 */ /* 0x002fec0003800000 */
.L_x_197:
[----:B------:R-:W-:Y:S01]  /*9530*/  IMAD R3, R3, 0x8, R0 ;  /* 0x0000000803037824 */ /* 0x000fe200078e0200 */
[----:B------:R-:W-:-:S07]  /*9540*/  SHF.L.U32 R0, R4, 0x1f, RZ ;  /* 0x0000001f04007819 */ /* 0x000fce00000006ff */
.L_x_188:
[----:B-1----:R1:W2:Y:S02]  /*9550*/  SYNCS.PHASECHK.TRANS64.TRYWAIT P0, [R3+URZ], R0 ;  /* 0x00000000030075a7 */ /* 0x0022a4000800017f */
[----:B--2---:R-:W-:Y:S05]  /*9560*/  @!P0 NANOSLEEP.SYNCS 0x989680 ;  /* 0x009896800000895d */ /* 0x004fea0003900000 */
[----:B------:R-:W2:Y:S02]  /*9570*/  @!P0 SYNCS.PHASECHK.TRANS64 P0, [R3+URZ], R0 ;  /* 0x00000000030085a7 */ /* 0x000ea4000800007f */
[----:B--2---:R-:W-:Y:S05]  /*9580*/  @!P0 BRA `(.L_x_188) ;  /* 0xfffffffc00f08947 */ /* 0x004fea000383ffff */
.L_x_184:
[----:B------:R-:W-:Y:S05]  /*9590*/  BSYNC B0 ;  /* 0x0000000000007941 */ /* 0x000fea0003800000 */
.L_x_183:
[----:B------:R-:W-:Y:S05]  /*95a0*/  EXIT ;  /* 0x000000000000794d */ /* 0x000fea0003800000 */
.L_x_17:
[----:B-1----:R-:W-:-:S04]  /*95b0*/  IMAD.U32 R11, RZ, RZ, UR6 ;  /* 0x00000006ff0b7e24 */ /* 0x002fc8000f8e00ff */
[----:B------:R1:W4:Y:S03]  /*95c0*/  SYNCS.PHASECHK.TRANS64.TRYWAIT P0, [R11+URZ], R10 ;  /* 0x0000000a0b0075a7 */ /* 0x000326000800017f */
[----:B----4-:R-:W-:Y:S05]  /*95d0*/  @!P0 NANOSLEEP.SYNCS 0x989680 ;  /* 0x009896800000895d */ /* 0x010fea0003900000 */
[----:B------:R-:W4:Y:S02]  /*95e0*/  @!P0 SYNCS.PHASECHK.TRANS64 P0, [R11+URZ], R10 ;  /* 0x0000000a0b0085a7 */ /* 0x000f24000800007f */
[----:B----4-:R-:W-:Y:S05]  /*95f0*/  @!P0 BRA `(.L_x_17) ;  /* 0xfffffffc00ec8947 */ /* 0x010fea000383ffff */
[----:B------:R-:W-:Y:S05]  /*9600*/  BRA `(.L_x_16) ;  /* 0xffffff7c00c87947 */ /* 0x000fea000383ffff */
.L_x_23:
[----:B-1----:R-:W-:-:S04]  /*9610*/  IMAD.U32 R12, RZ, RZ, UR14 ;  /* 0x0000000eff0c7e24 */ /* 0x002fc8000f8e00ff */
[----:B------:R1:W4:Y:S03]  /*9620*/  SYNCS.PHASECHK.TRANS64.TRYWAIT P0, [R12+URZ], R11 ;  /* 0x0000000b0c0075a7 */ /* 0x000326000800017f */
[----:B----4-:R-:W-:Y:S05]  /*9630*/  @!P0 NANOSLEEP.SYNCS 0x989680 ;  /* 0x009896800000895d */ /* 0x010fea0003900000 */
[----:B------:R-:W4:Y:S02]  /*9640*/  @!P0 SYNCS.PHASECHK.TRANS64 P0, [R12+URZ], R11 ;  /* 0x0000000b0c0085a7 */ /* 0x000f24000800007f */
[----:B----4-:R-:W-:Y:S05]  /*9650*/  @!P0 BRA `(.L_x_23) ;  /* 0xfffffffc00ec8947 */ /* 0x010fea000383ffff */
[----:B------:R-:W-:Y:S05]  /*9660*/  BRA `(.L_x_22) ;  /* 0xffffff88007c7947 */ /* 0x000fea000383ffff */
.L_x_170:
[----:B------:R-:W-:Y:S01]  /*9670*/  BSSY B1, `(.L_x_189) ;  /* 0x0000006000017945 */ /* 0x000fe20003800000 */
[----:B------:R-:W-:-:S07]  /*9680*/  IMAD.MOV.U32 R7, RZ, RZ, -0x1 ;  /* 0xffffffffff077424 */ /* 0x000fce00078e00ff */
[----:B------:R-:W-:Y:S05]  /*9690*/  WARPSYNC.COLLECTIVE R7, `(.L_x_190) ;  /* 0x00000000070c7348 */ /* 0x000fea0003c00000 */
[----:B------:R-:W-:Y:S02]  /*96a0*/  ELECT P1, UR62, PT ;  /* 0x00000000003e782f */ /* 0x000fe40003820000 */
[----:B------:R-:W-:Y:S01]  /*96b0*/  MOV R7, UR62 ;  /* 0x0000003e00077c02 */ /* 0x000fe20008000f00 */
[----:B------:R-:W-:Y:S10]  /*96c0*/  ENDCOLLECTIVE ;  /* 0x000000000000791b */ /* 0x000ff40003800000 */
.L_x_190:
[----:B------:R-:W-:Y:S05]  /*96d0*/  BSYNC B1 ;  /* 0x0000000000017941 */ /* 0x000fea0003800000 */
.L_x_189:
[----:B------:R-:W-:Y:S05]  /*96e0*/  BRA `(.L_x_191) ;  /* 0xfffffff000687947 */ /* 0x000fea000383ffff */
.L_x_173:
[----:B-1----:R1:W2:Y:S02]  /*96f0*/  SYNCS.PHASECHK.TRANS64.TRYWAIT P1, [R19+URZ+0x18], R10 ;  /* 0x0000180a130075a7 */ /* 0x0022a4000802017f */
[----:B--2---:R-:W-:Y:S05]  /*9700*/  @!P1 NANOSLEEP.SYNCS 0x989680 ;  /* 0x009896800000995d */ /* 0x004fea0003900000 */
[----:B------:R-:W2:Y:S02]  /*9710*/  @!P1 SYNCS.PHASECHK.TRANS64 P1, [R19+URZ+0x18], R10 ;  /* 0x0000180a130095a7 */ /* 0x000ea4000802007f */
[----:B--2---:R-:W-:Y:S05]  /*9720*/  @!P1 BRA `(.L_x_173) ;  /* 0xfffffffc00f09947 */ /* 0x004fea000383ffff */
[----:B------:R-:W-:Y:S05]  /*9730*/  BRA `(.L_x_192) ;  /* 0xfffffff0009c7947 */ /* 0x000fea000383ffff */
.L_x_182:
[----:B------:R-:W-:Y:S01]  /*9740*/  BSSY B0, `(.L_x_193) ;  /* 0x0000006000007945 */ /* 0x000fe20003800000 */
[----:B------:R-:W-:-:S07]  /*9750*/  IMAD.MOV.U32 R7, RZ, RZ, -0x1 ;  /* 0xffffffffff077424 */ /* 0x000fce00078e00ff */
[----:B------:R-:W-:Y:S05]  /*9760*/  WARPSYNC.COLLECTIVE R7, `(.L_x_194) ;  /* 0x00000000070c7348 */ /* 0x000fea0003c00000 */
[----:B------:R-:W-:Y:S02]  /*9770*/  ELECT P1, UR62, PT ;  /* 0x00000000003e782f */ /* 0x000fe40003820000 */
[----:B------:R-:W-:Y:S01]  /*9780*/  MOV R7, UR62 ;  /* 0x0000003e00077c02 */ /* 0x000fe20008000f00 */
[----:B------:R-:W-:Y:S10]  /*9790*/  ENDCOLLECTIVE ;  /* 0x000000000000791b */ /* 0x000ff40003800000 */
.L_x_194:
[----:B------:R-:W-:Y:S05]  /*97a0*/  BSYNC B0 ;  /* 0x0000000000007941 */ /* 0x000fea0003800000 */
.L_x_193:
[----:B------:R-:W-:Y:S01]  /*97b0*/  PLOP3.LUT P0, PT, P1, PT, PT, 0x80, 0x0 ;  /* 0x000000000000781c */ /* 0x000fe20000f0f070 */
[----:B------:R-:W-:-:S12]  /*97c0*/  BRA `(.L_x_195) ;  /* 0xfffffff800e87947 */ /* 0x000fd8000383ffff */
.L_x_186:
[----:B0-----:R0:W1:Y:S02]  /*97d0*/  SYNCS.PHASECHK.TRANS64.TRYWAIT P0, [R4+URZ], R3 ;  /* 0x00000003040075a7 */ /* 0x001064000800017f */
[----:B-1----:R-:W-:Y:S05]  /*97e0*/  @!P0 NANOSLEEP.SYNCS 0x989680 ;  /* 0x009896800000895d */ /* 0x002fea0003900000 */
[----:B------:R-:W1:Y:S02]  /*97f0*/  @!P0 SYNCS.PHASECHK.TRANS64 P0, [R4+URZ], R3 ;  /* 0x00000003040085a7 */ /* 0x000e64000800007f */
[----:B-1----:R-:W-:Y:S05]  /*9800*/  @!P0 BRA `(.L_x_186) ;  /* 0xfffffffc00f08947 */ /* 0x002fea000383ffff */
[----:B------:R-:W-:Y:S05]  /*9810*/  BRA `(.L_x_196) ;  /* 0xfffffffc00287947 */ /* 0x000fea000383ffff */
.L_x_187:
[----:B0-----:R0:W1:Y:S02]  /*9820*/  SYNCS.PHASECHK.TRANS64.TRYWAIT P0, [R6+URZ], R5 ;  /* 0x00000005060075a7 */ /* 0x001064000800017f */
[----:B-1----:R-:W-:Y:S05]  /*9830*/  @!P0 NANOSLEEP.SYNCS 0x989680 ;  /* 0x009896800000895d */ /* 0x002fea0003900000 */
[----:B------:R-:W1:Y:S02]  /*9840*/  @!P0 SYNCS.PHASECHK.TRANS64 P0, [R6+URZ], R5 ;  /* 0x00000005060085a7 */ /* 0x000e64000800007f */
[----:B-1----:R-:W-:Y:S05]  /*9850*/  @!P0 BRA `(.L_x_187) ;  /* 0xfffffffc00f08947 */ /* 0x002fea000383ffff */
[----:B------:R-:W-:Y:S05]  /*9860*/  BRA `(.L_x_197) ;  /* 0xfffffffc00307947 */ /* 0x000fea000383ffff */
.L_x_198:
[----:B------:R-:W-:-:S00]  /*9870*/  BRA `(.L_x_198) ;  /* 0xfffffffc00fc7947 */ /* 0x000fc0000383ffff */
[----:B------:R-:W-:-:S00]  /*9880*/  NOP ;  /* 0x0000000000007918 */ /* 0x000fc00000000000 */
[----:B------:R-:W-:-:S00]  /*9890*/  NOP ;  /* 0x0000000000007918 */ /* 0x000fc00000000000 */
[----:B------:R-:W-:-:S00]  /*98a0*/  NOP ;  /* 0x0000000000007918 */ /* 0x000fc00000000000 */
[----:B------:R-:W-:-:S00]  /*98b0*/  NOP ;  /* 0x0000000000007918 */ /* 0x000fc00000000000 */
[----:B------:R-:W-:-:S00]  /*98c0*/  NOP ;  /* 0x0000000000007918 */ /* 0x000fc00000000000 */
[----:B------:R-:W-:-:S00]  /*98d0*/  NOP ;  /* 0x0000000000007918 */ /* 0x000fc00000000000 */
[----:B------:R-:W-:-:S00]  /*98e0*/  NOP ;  /* 0x0000000000007918 */ /* 0x000fc00000000000 */
[----:B------:R-:W-:-:S00]  /*98f0*/  NOP ;  /* 0x0000000000007918 */ /* 0x000fc00000000000 */
.L_x_199:


//--------------------- .nv.shared._ZN7cutlass13device_kernelINS_4gemm6kernel13GemmUniversalIN4cute5tupleIJiiiiEEENS1_10collective13CollectiveMmaINS1_37MainloopSm90TmaGmmaWarpSpecializedFP8ILi3ENS5_IJNS4_1CILi1EEESB_SB_EEENS1_35KernelTmaWarpSpecializedCooperativeEEENS5_IJNSA_ILi256EEENSA_ILi64EEENSA_ILi128EEEEEENS_12float_e5m2_tENS5_IJlSB_lEEESJ_SK_NS4_8TiledMMAINS4_8MMA_AtomIJNS4_4SM904GMMA30MMA_64x64x32_F32E5M2E5M2_SS_TNILNSO_7ScaleInE1ELSQ_1EEEEEENS4_6LayoutINS5_IJNSA_ILi2EEESB_SB_EEENS5_IJSB_NSA_ILi0EEESW_EEEEENS5_IJNS4_10UnderscoreESZ_SZ_EEEEENS4_13SM90_TMA_LOADENS4_14ComposedLayoutINS4_7SwizzleILi3ELi4ELi3EEENS4_18smem_ptr_flag_bitsILi8EEENST_INS5_IJNSA_ILi8EEESH_EEENS5_IJSH_SB_EEEEEEEvNS4_8identityES12_S1C_vS1D_EENS_8epilogue10collective6detail29Sm90TmaWarpSpecializedAdapterINS1G_15DefaultEpilogueISJ_SK_SK_NS1F_6thread17LinearCombinationISJ_Li1EffLNS1K_9ScaleType4KindE0ELNS_15FloatRoundStyleE2ESJ_EENS1_15EpilogueDefaultEEEEEvvEEEEvNT_6ParamsE --------------------------
	.section	.nv.shared._ZN7cutlass13device_kernelINS_4gemm6kernel13GemmUniversalIN4cute5tupleIJiiiiEEENS1_10collective13CollectiveMmaINS1_37MainloopSm90TmaGmmaWarpSpecializedFP8ILi3ENS5_IJNS4_1CILi1EEESB_SB_EEENS1_35KernelTmaWarpSpecializedCooperativeEEENS5_IJNSA_ILi256EEENSA_ILi64EEENSA_ILi128EEEEEENS_12float_e5m2_tENS5_IJlSB_lEEESJ_SK_NS4_8TiledMMAINS4_8MMA_AtomIJNS4_4SM904GMMA30MMA_64x64x32_F32E5M2E5M2_SS_TNILNSO_7ScaleInE1ELSQ_1EEEEEENS4_6LayoutINS5_IJNSA_ILi2EEESB_SB_EEENS5_IJSB_NSA_ILi0EEESW_EEEEENS5_IJNS4_10UnderscoreESZ_SZ_EEEEENS4_13SM90_TMA_LOADENS4_14ComposedLayoutINS4_7SwizzleILi3ELi4ELi3EEENS4_18smem_ptr_flag_bitsILi8EEENST_INS5_IJNSA_ILi8EEESH_EEENS5_IJSH_SB_EEEEEEEvNS4_8identityES12_S1C_vS1D_EENS_8epilogue10collective6detail29Sm90TmaWarpSpecializedAdapterINS1G_15DefaultEpilogueISJ_SK_SK_NS1F_6thread17LinearCombinationISJ_Li1EffLNS1K_9ScaleType4KindE0ELNS_15FloatRoundStyleE2ESJ_EENS1_15EpilogueDefaultEEEEEvvEEEEvNT_6ParamsE,"aw",@nobits
	.sectionflags	@""
	.align	16
	.zero		1024


//--------------------- .nv.shared.reserved.0     --------------------------
	.section	.nv.shared.reserved.0,"aw",@nobits
	.weak		__nv_reservedSMEM_offset_0_alias
	.size		__nv_reservedSMEM_offset_0_alias, 0, 0
	.other		__nv_reservedSMEM_offset_0_alias,@"STO_CUDA_RESERVED_SHARED STV_DEFAULT"
__nv_reservedSMEM_offset_0_alias:
	.zero		0


//--------------------- .nv.global                --------------------------
	.section	.nv.global,"aw",@nobits
.nv.global:
	.type		_ZN39_INTERNAL_f7aed524_4_k_cu_f9e652cc_44564cute1_E,@object
	.size		_ZN39_INTERNAL_f7aed524_4_k_cu_f9e652cc_44564cute1_E,(_ZN39_INTERNAL_f7aed524_4_k_cu_f9e652cc_44564cuda3std3__45__cpo6cbeginE - _ZN39_INTERNAL_f7aed524_4_k_cu_f9e652cc_44564cute1_E)
_ZN39_INTERNAL_f7aed524_4_k_cu_f9e652cc_44564cute1_E:
	.zero		1
	.type		_ZN39_INTERNAL_f7aed524_4_k_cu_f9e652cc_44564cuda3std3__45__cpo6cbeginE,@object
	.size		_ZN39_INTERNAL_f7aed524_4_k_cu_f9e652cc_44564cuda3std3__45__cpo6cbeginE,(_ZN39_INTERNAL_f7aed524_4_k_cu_f9e652cc_44564cuda3std3__48in_placeE - _ZN39_INTERNAL_f7aed524_4_k_cu_f9e652cc_44564cuda3std3__45__cpo6cbeginE)
_ZN39_INTERNAL_f7aed524_4_k_cu_f9e652cc_44564cuda3std3__45__cpo6cbeginE:
	.zero		1
	.type		_ZN39_INTERNAL_f7aed524_4_k_cu_f9e652cc_44564cuda3std3__48in_placeE,@object
	.size		_ZN39_INTERNAL_f7aed524_4_k_cu_f9e652cc_44564cuda3std3__48in_placeE,(_ZN39_INTERNAL_f7aed524_4_k_cu_f9e652cc_44564cuda3std6ranges3__45__cpo9iter_moveE - _ZN39_INTERNAL_f7aed524_4_k_cu_f9e652cc_44564cuda3std3__48in_placeE)
_ZN39_INTERNAL_f7aed524_4_k_cu_f9e652cc_44564cuda3std3__48in_placeE:
	.zero		1
	.type		_ZN39_INTERNAL_f7aed524_4_k_cu_f9e652cc_44564cuda3std6ranges3__45__cpo9iter_moveE,@object
	.size		_ZN39_INTERNAL_f7aed524_4_k_cu_f9e652cc_44564cuda3std6ranges3__45__cpo9iter_moveE,(_ZN39_INTERNAL_f7aed524_4_k_cu_f9e652cc_44564cuda3std3__45__cpo5beginE - _ZN39_INTERNAL_f7aed524_4_k_cu_f9e652cc_44564cuda3std6ranges3__45__cpo9iter_moveE)
_ZN39_INTERNAL_f7aed524_4_k_cu_f9e652cc_44564cuda3std6ranges3__45__cpo9iter_moveE:
	.zero		1
	.type		_ZN39_INTERNAL_f7aed524_4_k_cu_f9e652cc_44564cuda3std3__45__cpo5beginE,@object
	.size		_ZN39_INTERNAL_f7aed524_4_k_cu_f9e652cc_44564cuda3std3__45__cpo5beginE,(_ZN39_INTERNAL_f7aed524_4_k_cu_f9e652cc_44564cuda3std3__441_GLOBAL__N__f7aed524_4_k_cu_f9e652cc_44566ignoreE - _ZN39_INTERNAL_f7aed524_4_k_cu_f9e652cc_44564cuda3std3__45__cpo5beginE)
_ZN39_INTERNAL_f7aed524_4_k_cu_f9e652cc_44564cuda3std3__45__cpo5beginE:
	.zero		1
	.type		_ZN39_INTERNAL_f7aed524_4_k_cu_f9e652cc_44564cuda3std3__441_GLOBAL__N__f7aed524_4_k_cu_f9e652cc_44566ignoreE,@object
	.size		_ZN39_INTERNAL_f7aed524_4_k_cu_f9e652cc_44564cuda3std3__441_GLOBAL__N__f7aed524_4_k_cu_f9e652cc_44566ignoreE,(_ZN39_INTERNAL_f7aed524_4_k_cu_f9e652cc_44564cute7productE - _ZN39_INTERNAL_f7aed524_4_k_cu_f9e652cc_44564cuda3std3__441_GLOBAL__N__f7aed524_4_k_cu_f9e652cc_44566ignoreE)
_ZN39_INTERNAL_f7aed524_4_k_cu_f9e652cc_44564cuda3std3__441_GLOBAL__N__f7aed524_4_k_cu_f9e652cc_44566ignoreE:
	.zero		1
	.type		_ZN39_INTERNAL_f7aed524_4_k_cu_f9e652cc_44564cute7productE,@object
	.size		_ZN39_INTERNAL_f7aed524_4_k_cu_f9e652cc_44564cute7productE,(_ZN39_INTERNAL_f7aed524_4_k_cu_f9e652cc_44564cuda3std3__45__cpo3endE - _ZN39_INTERNAL_f7aed524_4_k_cu_f9e652cc_44564cute7productE)
_ZN39_INTERNAL_f7aed524_4_k_cu_f9e652cc_44564cute7productE:
	.zero		1
	.type		_ZN39_INTERNAL_f7aed524_4_k_cu_f9e652cc_44564cuda3std3__45__cpo3endE,@object
	.size		_ZN39_INTERNAL_f7aed524_4_k_cu_f9e652cc_44564cuda3std3__45__cpo3endE,(_ZN39_INTERNAL_f7aed524_4_k_cu_f9e652cc_44564cuda3std3__419piecewise_constructE - _ZN39_INTERNAL_f7aed524_4_k_cu_f9e652cc_44564cuda3std3__45__cpo3endE)
_ZN39_INTERNAL_f7aed524_4_k_cu_f9e652cc_44564cuda3std3__45__cpo3endE:
	.zero		1
	.type		_ZN39_INTERNAL_f7aed524_4_k_cu_f9e652cc_44564cuda3std3__419piecewise_constructE,@object
	.size		_ZN39_INTERNAL_f7aed524_4_k_cu_f9e652cc_44564cuda3std3__419piecewise_constructE,(_ZN39_INTERNAL_f7aed524_4_k_cu_f9e652cc_44564cuda3std3__45__cpo4cendE - _ZN39_INTERNAL_f7aed524_4_k_cu_f9e652cc_44564cuda3std3__419piecewise_constructE)
_ZN39_INTERNAL_f7aed524_4_k_cu_f9e652cc_44564cuda3std3__419piecewise_constructE:
	.zero		1
	.type		_ZN39_INTERNAL_f7aed524_4_k_cu_f9e652cc_44564cuda3std3__45__cpo4cendE,@object
	.size		_ZN39_INTERNAL_f7aed524_4_k_cu_f9e652cc_44564cuda3std3__45__cpo4cendE,(_ZN39_INTERNAL_f7aed524_4_k_cu_f9e652cc_44564cuda3std6ranges3__45__cpo4swapE - _ZN39_INTERNAL_f7aed524_4_k_cu_f9e652cc_44564cuda3std3__45__cpo4cendE)
_ZN39_INTERNAL_f7aed524_4_k_cu_f9e652cc_44564cuda3std3__45__cpo4cendE:
	.zero		1
	.type		_ZN39_INTERNAL_f7aed524_4_k_cu_f9e652cc_44564cuda3std6ranges3__45__cpo4swapE,@object
	.size		_ZN39_INTERNAL_f7aed524_4_k_cu_f9e652cc_44564cuda3std6ranges3__45__cpo4swapE,(.L_7 - _ZN39_INTERNAL_f7aed524_4_k_cu_f9e652cc_44564cuda3std6ranges3__45__cpo4swapE)
_ZN39_INTERNAL_f7aed524_4_k_cu_f9e652cc_44564cuda3std6ranges3__45__cpo4swapE:
	.zero		1
.L_7:


//--------------------- .nv.constant0._ZN7cutlass13device_kernelINS_4gemm6kernel13GemmUniversalIN4cute5tupleIJiiiiEEENS1_10collective13CollectiveMmaINS1_37MainloopSm90TmaGmmaWarpSpecializedFP8ILi3ENS5_IJNS4_1CILi1EEESB_SB_EEENS1_35KernelTmaWarpSpecializedCooperativeEEENS5_IJNSA_ILi256EEENSA_ILi64EEENSA_ILi128EEEEEENS_12float_e5m2_tENS5_IJlSB_lEEESJ_SK_NS4_8TiledMMAINS4_8MMA_AtomIJNS4_4SM904GMMA30MMA_64x64x32_F32E5M2E5M2_SS_TNILNSO_7ScaleInE1ELSQ_1EEEEEENS4_6LayoutINS5_IJNSA_ILi2EEESB_SB_EEENS5_IJSB_NSA_ILi0EEESW_EEEEENS5_IJNS4_10UnderscoreESZ_SZ_EEEEENS4_13SM90_TMA_LOADENS4_14ComposedLayoutINS4_7SwizzleILi3ELi4ELi3EEENS4_18smem_ptr_flag_bitsILi8EEENST_INS5_IJNSA_ILi8EEESH_EEENS5_IJSH_SB_EEEEEEEvNS4_8identityES12_S1C_vS1D_EENS_8epilogue10collective6detail29Sm90TmaWarpSpecializedAdapterINS1G_15DefaultEpilogueISJ_SK_SK_NS1F_6thread17LinearCombinationISJ_Li1EffLNS1K_9ScaleType4KindE0ELNS_15FloatRoundStyleE2ESJ_EENS1_15EpilogueDefaultEEEEEvvEEEEvNT_6ParamsE --------------------------
	.section	.nv.constant0._ZN7cutlass13device_kernelINS_4gemm6kernel13GemmUniversalIN4cute5tupleIJiiiiEEENS1_10collective13CollectiveMmaINS1_37MainloopSm90TmaGmmaWarpSpecializedFP8ILi3ENS5_IJNS4_1CILi1EEESB_SB_EEENS1_35KernelTmaWarpSpecializedCooperativeEEENS5_IJNSA_ILi256EEENSA_ILi64EEENSA_ILi128EEEEEENS_12float_e5m2_tENS5_IJlSB_lEEESJ_SK_NS4_8TiledMMAINS4_8MMA_AtomIJNS4_4SM904GMMA30MMA_64x64x32_F32E5M2E5M2_SS_TNILNSO_7ScaleInE1ELSQ_1EEEEEENS4_6LayoutINS5_IJNSA_ILi2EEESB_SB_EEENS5_IJSB_NSA_ILi0EEESW_EEEEENS5_IJNS4_10UnderscoreESZ_SZ_EEEEENS4_13SM90_TMA_LOADENS4_14ComposedLayoutINS4_7SwizzleILi3ELi4ELi3EEENS4_18smem_ptr_flag_bitsILi8EEENST_INS5_IJNSA_ILi8EEESH_EEENS5_IJSH_SB_EEEEEEEvNS4_8identityES12_S1C_vS1D_EENS_8epilogue10collective6detail29Sm90TmaWarpSpecializedAdapterINS1G_15DefaultEpilogueISJ_SK_SK_NS1F_6thread17LinearCombinationISJ_Li1EffLNS1K_9ScaleType4KindE0ELNS_15FloatRoundStyleE2ESJ_EENS1_15EpilogueDefaultEEEEEvvEEEEvNT_6ParamsE,"a",@progbits
	.sectionflags	@""
	.align	4
.nv.constant0._ZN7cutlass13device_kernelINS_4gemm6kernel13GemmUniversalIN4cute5tupleIJiiiiEEENS1_10collective13CollectiveMmaINS1_37MainloopSm90TmaGmmaWarpSpecializedFP8ILi3ENS5_IJNS4_1CILi1EEESB_SB_EEENS1_35KernelTmaWarpSpecializedCooperativeEEENS5_IJNSA_ILi256EEENSA_ILi64EEENSA_ILi128EEEEEENS_12float_e5m2_tENS5_IJlSB_lEEESJ_SK_NS4_8TiledMMAINS4_8MMA_AtomIJNS4_4SM904GMMA30MMA_64x64x32_F32E5M2E5M2_SS_TNILNSO_7ScaleInE1ELSQ_1EEEEEENS4_6LayoutINS5_IJNSA_ILi2EEESB_SB_EEENS5_IJSB_NSA_ILi0EEESW_EEEEENS5_IJNS4_10UnderscoreESZ_SZ_EEEEENS4_13SM90_TMA_LOADENS4_14ComposedLayoutINS4_7SwizzleILi3ELi4ELi3EEENS4_18smem_ptr_flag_bitsILi8EEENST_INS5_IJNSA_ILi8EEESH_EEENS5_IJSH_SB_EEEEEEEvNS4_8identityES12_S1C_vS1D_EENS_8epilogue10collective6detail29Sm90TmaWarpSpecializedAdapterINS1G_15DefaultEpilogueISJ_SK_SK_NS1F_6thread17LinearCombinationISJ_Li1EffLNS1K_9ScaleType4KindE0ELNS_15FloatRoundStyleE2ESJ_EENS1_15EpilogueDefaultEEEEEvvEEEEvNT_6ParamsE:
	.zero		1664


//--------------------- SYMBOLS --------------------------

	.type		.nv.reservedSmem.offset0,@object
	.size		.nv.reservedSmem.offset0,0x4
